// auto-generated by cutlass_sweep.fmha — config: {"arch": "sm_90", "direction": "fwd", "dtype": "fp16", "head_dim": 64, "mask": "causal", "schedule": "pingpong", "tile_kv": 128, "tile_q": 128}
#include "cutlass/cutlass.h"
#include "cute/tensor.hpp"
#include "cutlass/device_kernel.h"
#include "cutlass/kernel_hardware_info.h"
#include "88_hopper_fmha/collective/fmha_fusion.hpp"
#include "88_hopper_fmha/kernel/fmha_kernel_builder.hpp"

using namespace cute;
using Element = cutlass::half_t;
using TileShape = Shape<_128, _128, _64>;
using StrideQ = cute::tuple<int, _1, cute::tuple<int, int>>;
using StrideK = cute::tuple<int, _1, cute::tuple<int, int>>;
using StrideV = cute::tuple<int, cute::_1, cute::tuple<int, int>>;

using Kernel = typename cutlass::fmha::kernel::FmhaBuilder<
    Element, float, float,
    TileShape, StrideQ, StrideK, StrideV,
    cutlass::fmha::collective::CausalFusion,
    cutlass::gemm::KernelTmaWarpSpecializedPingpong
  >::Kernel;

auto* _anchor = &cutlass::device_kernel<Kernel>;


// ===== COMPILED SASS (sm_90a) =====

	.target	sm_90a

	.elftype	@"ET_EXEC"


//--------------------- .note.nv.tkinfo           --------------------------
	.section	.note.nv.tkinfo,"",@"SHT_NOTE"
	.sectionflags	@"SHF_NOTE_NV_TKINFO"
	.tkinfo
        /*0018*/ 	.word	0x00000002
        /*0030*/ 	.string	""
        /*0030*/ 	.string	"ptxas"
        /*0030*/ 	.string	"Cuda compilation tools, release 13.0, V13.0.88"
        /*0030*/ 	.string	"Build cuda_13.0.r13.0/compiler.36424714_0"
        /*0030*/ 	.string	"-arch sm_90a -m 64 "



//--------------------- .note.nv.cuinfo           --------------------------
	.section	.note.nv.cuinfo,"",@"SHT_NOTE"
	.sectionflags	@"SHF_NOTE_NV_CUINFO"
        /*0018*/ 	.short	0x0002
        /*001a*/ 	.short	0x005a
        /*001c*/ 	.short	0x0082
	.zero		2


//--------------------- .nv.info                  --------------------------
	.section	.nv.info,"",@"SHT_CUDA_INFO"
	.align	4


	//----- nvinfo : EIATTR_REGCOUNT
	.align		4
        /*0000*/ 	.byte	0x04, 0x2f
        /*0002*/ 	.short	(.L_15 - .L_14)
	.align		4
.L_14:
        /*0004*/ 	.word	index@(_ZN7cutlass13device_kernelINS_4fmha6kernel28FmhaKernelTmaWarpSpecializedINS1_10collective30FmhaMainloopTmaWarpSpecializedINS_6half_tEffN4cute5tupleIJNS7_1CILi128EEESA_NS9_ILi64EEEEEENS8_IJiNS9_ILi1EEENS8_IJiiEEEEEESF_SF_NS4_12CausalFusionEJNS2_6OptionILNS2_3TagE0ENS9_ILb1EEEEENSH_ILSI_2ESJ_EEEEENS4_15FmhaFwdEpilogueIS6_fNS8_IJSB_SB_SA_EEEEENS2_23PersistentTileSchedulerEJSK_SL_EEEEEvNT_6ParamsE)
        /*0008*/ 	.word	0x000000a8


	//----- nvinfo : EIATTR_FRAME_SIZE
	.align		4
.L_15:
        /*000c*/ 	.byte	0x04, 0x11
        /*000e*/ 	.short	(.L_17 - .L_16)
	.align		4
.L_16:
        /*0010*/ 	.word	index@($__internal_0_$__cuda_sm20_rcp_rn_f32_slowpath)
        /*0014*/ 	.word	0x00000000


	//----- nvinfo : EIATTR_FRAME_SIZE
	.align		4
.L_17:
        /*0018*/ 	.byte	0x04, 0x11
        /*001a*/ 	.short	(.L_19 - .L_18)
	.align		4
.L_18:
        /*001c*/ 	.word	index@(_ZN7cutlass13device_kernelINS_4fmha6kernel28FmhaKernelTmaWarpSpecializedINS1_10collective30FmhaMainloopTmaWarpSpecializedINS_6half_tEffN4cute5tupleIJNS7_1CILi128EEESA_NS9_ILi64EEEEEENS8_IJiNS9_ILi1EEENS8_IJiiEEEEEESF_SF_NS4_12CausalFusionEJNS2_6OptionILNS2_3TagE0ENS9_ILb1EEEEENSH_ILSI_2ESJ_EEEEENS4_15FmhaFwdEpilogueIS6_fNS8_IJSB_SB_SA_EEEEENS2_23PersistentTileSchedulerEJSK_SL_EEEEEvNT_6ParamsE)
        /*0020*/ 	.word	0x00000000


	//----- nvinfo : EIATTR_MIN_STACK_SIZE
	.align		4
.L_19:
        /*0024*/ 	.byte	0x04, 0x12
        /*0026*/ 	.short	(.L_21 - .L_20)
	.align		4
.L_20:
        /*0028*/ 	.word	index@(_ZN7cutlass13device_kernelINS_4fmha6kernel28FmhaKernelTmaWarpSpecializedINS1_10collective30FmhaMainloopTmaWarpSpecializedINS_6half_tEffN4cute5tupleIJNS7_1CILi128EEESA_NS9_ILi64EEEEEENS8_IJiNS9_ILi1EEENS8_IJiiEEEEEESF_SF_NS4_12CausalFusionEJNS2_6OptionILNS2_3TagE0ENS9_ILb1EEEEENSH_ILSI_2ESJ_EEEEENS4_15FmhaFwdEpilogueIS6_fNS8_IJSB_SB_SA_EEEEENS2_23PersistentTileSchedulerEJSK_SL_EEEEEvNT_6ParamsE)
        /*002c*/ 	.word	0x00000000
.L_21:


//--------------------- .nv.compat                --------------------------
	.section	.nv.compat,"",@"SHT_CUDA_COMPAT_INFO"
	.align	4
        /*0000*/ 	.byte	0x02, 0x09, 0x01, 0x00, 0x02, 0x02, 0x04, 0x00, 0x02, 0x05, 0x05, 0x00, 0x03, 0x07, 0x01, 0x01
        /*0010*/ 	.byte	0x02, 0x03, 0x01, 0x00, 0x02, 0x06, 0x01, 0x00, 0x04, 0x0b, 0x08, 0x00, 0x00, 0x00, 0x00, 0x00
        /*0020*/ 	.byte	0x00, 0x00, 0x00, 0x00


//--------------------- .nv.info._ZN7cutlass13device_kernelINS_4fmha6kernel28FmhaKernelTmaWarpSpecializedINS1_10collective30FmhaMainloopTmaWarpSpecializedINS_6half_tEffN4cute5tupleIJNS7_1CILi128EEESA_NS9_ILi64EEEEEENS8_IJiNS9_ILi1EEENS8_IJiiEEEEEESF_SF_NS4_12CausalFusionEJNS2_6OptionILNS2_3TagE0ENS9_ILb1EEEEENSH_ILSI_2ESJ_EEEEENS4_15FmhaFwdEpilogueIS6_fNS8_IJSB_SB_SA_EEEEENS2_23PersistentTileSchedulerEJSK_SL_EEEEEvNT_6ParamsE --------------------------
	.section	.nv.info._ZN7cutlass13device_kernelINS_4fmha6kernel28FmhaKernelTmaWarpSpecializedINS1_10collective30FmhaMainloopTmaWarpSpecializedINS_6half_tEffN4cute5tupleIJNS7_1CILi128EEESA_NS9_ILi64EEEEEENS8_IJiNS9_ILi1EEENS8_IJiiEEEEEESF_SF_NS4_12CausalFusionEJNS2_6OptionILNS2_3TagE0ENS9_ILb1EEEEENSH_ILSI_2ESJ_EEEEENS4_15FmhaFwdEpilogueIS6_fNS8_IJSB_SB_SA_EEEEENS2_23PersistentTileSchedulerEJSK_SL_EEEEEvNT_6ParamsE,"",@"SHT_CUDA_INFO"
	.sectionflags	@""
	.align	4


	//----- nvinfo : EIATTR_CUDA_API_VERSION
	.align		4
        /*0000*/ 	.byte	0x04, 0x37
        /*0002*/ 	.short	(.L_23 - .L_22)
.L_22:
        /*0004*/ 	.word	0x00000082


	//----- nvinfo : EIATTR_KPARAM_INFO
	.align		4
.L_23:
        /*0008*/ 	.byte	0x04, 0x17
        /*000a*/ 	.short	(.L_25 - .L_24)
.L_24:
        /*000c*/ 	.word	0x00000000
        /*0010*/ 	.short	0x0000
        /*0012*/ 	.short	0x0070
        /*0014*/ 	.byte	0x00, 0xf0, 0x01, 0x20


	//----- nvinfo : EIATTR_SPARSE_MMA_MASK
	.align		4
.L_25:
        /*0018*/ 	.byte	0x03, 0x50
        /*001a*/ 	.short	0x0000


	//----- nvinfo : EIATTR_MAXREG_COUNT
	.align		4
        /*001c*/ 	.byte	0x03, 0x1b
        /*001e*/ 	.short	0x00a8


	//----- nvinfo : EIATTR_NUM_BARRIERS
	.align		4
        /*0020*/ 	.byte	0x02, 0x4c
        /*0022*/ 	.byte	0x02
	.zero		1


	//----- nvinfo : EIATTR_EXTERNS
	.align		4
        /*0024*/ 	.byte	0x04, 0x0f
        /*0026*/ 	.short	(.L_27 - .L_26)


	//   ....[0]....
	.align		4
.L_26:
        /*0028*/ 	.word	index@(__assertfail)


	//----- nvinfo : EIATTR_MERCURY_ISA_VERSION
	.align		4
.L_27:
        /*002c*/ 	.byte	0x03, 0x5f
        /*002e*/ 	.short	0x0101


	//----- nvinfo : EIATTR_INT_WARP_WIDE_INSTR_OFFSETS
	.align		4
        /*0030*/ 	.byte	0x04, 0x31
        /*0032*/ 	.short	(.L_29 - .L_28)


	//   ....[0]....
.L_28:
        /*0034*/ 	.word	0x00000760


	//   ....[1]....
        /*0038*/ 	.word	0x00000770


	//   ....[2]....
        /*003c*/ 	.word	0x00000780


	//   ....[3]....
        /*0040*/ 	.word	0x00000790


	//   ....[4]....
        /*0044*/ 	.word	0x00000800


	//   ....[5]....
        /*0048*/ 	.word	0x000009a0


	//   ....[6]....
        /*004c*/ 	.word	0x00000a50


	//----- nvinfo : EIATTR_COOP_GROUP_MASK_REGIDS
	.align		4
.L_29:
        /*0050*/ 	.byte	0x04, 0x29
        /*0052*/ 	.short	(.L_31 - .L_30)


	//   ....[0]....
.L_30:
        /*0054*/ 	.word	0xffffffff


	//   ....[1]....
        /*0058*/ 	.word	0xffffffff


	//   ....[2]....
        /*005c*/ 	.word	0xffffffff


	//   ....[3]....
        /*0060*/ 	.word	0xffffffff


	//   ....[4]....
        /*0064*/ 	.word	0xffffffff


	//   ....[5]....
        /*0068*/ 	.word	0xffffffff


	//   ....[6]....
        /*006c*/ 	.word	0xffffffff


	//   ....[7]....
        /*0070*/ 	.word	0xffffffff


	//   ....[8]....
        /*0074*/ 	.word	0xffffffff


	//   ....[9]....
        /*0078*/ 	.word	0xffffffff


	//   ....[10]....
        /*007c*/ 	.word	0xffffffff


	//   ....[11]....
        /*0080*/ 	.word	0xffffffff


	//   ....[12]....
        /*0084*/ 	.word	0xffffffff


	//   ....[13]....
        /*0088*/ 	.word	0xffffffff


	//   ....[14]....
        /*008c*/ 	.word	0xffffffff


	//   ....[15]....
        /*0090*/ 	.word	0xffffffff


	//   ....[16]....
        /*0094*/ 	.word	0xffffffff


	//   ....[17]....
        /*0098*/ 	.word	0xffffffff


	//   ....[18]....
        /*009c*/ 	.word	0xffffffff


	//   ....[19]....
        /*00a0*/ 	.word	0xffffffff


	//   ....[20]....
        /*00a4*/ 	.word	0xffffffff


	//   ....[21]....
        /*00a8*/ 	.word	0xffffffff


	//----- nvinfo : EIATTR_COOP_GROUP_INSTR_OFFSETS
	.align		4
.L_31:
        /*00ac*/ 	.byte	0x04, 0x28
        /*00ae*/ 	.short	(.L_33 - .L_32)


	//   ....[0]....
.L_32:
        /*00b0*/ 	.word	0x00000070


	//   ....[1]....
        /*00b4*/ 	.word	0x000000a0


	//   ....[2]....
        /*00b8*/ 	.word	0x000001d0


	//   ....[3]....
        /*00bc*/ 	.word	0x000003e0


	//   ....[4]....
        /*00c0*/ 	.word	0x000005a0


	//   ....[5]....
        /*00c4*/ 	.word	0x00000700


	//   ....[6]....
        /*00c8*/ 	.word	0x00002080


	//   ....[7]....
        /*00cc*/ 	.word	0x000020c0


	//   ....[8]....
        /*00d0*/ 	.word	0x00002930


	//   ....[9]....
        /*00d4*/ 	.word	0x00002a70


	//   ....[10]....
        /*00d8*/ 	.word	0x000046a0


	//   ....[11]....
        /*00dc*/ 	.word	0x000046c0


	//   ....[12]....
        /*00e0*/ 	.word	0x00005020


	//   ....[13]....
        /*00e4*/ 	.word	0x00005160


	//   ....[14]....
        /*00e8*/ 	.word	0x000075d0


	//   ....[15]....
        /*00ec*/ 	.word	0x000076d0


	//   ....[16]....
        /*00f0*/ 	.word	0x000082b0


	//   ....[17]....
        /*00f4*/ 	.word	0x000083e0


	//   ....[18]....
        /*00f8*/ 	.word	0x00009fa0


	//   ....[19]....
        /*00fc*/ 	.word	0x00009fe0


	//   ....[20]....
        /*0100*/ 	.word	0x0000a020


	//   ....[21]....
        /*0104*/ 	.word	0x0000a030


	//----- nvinfo : EIATTR_REG_RECONFIG
	.align		4
.L_33:
        /*0108*/ 	.byte	0x01, 0x54
	.zero		2


	//----- nvinfo : EIATTR_SYSCALL_OFFSETS
	.align		4
        /*010c*/ 	.byte	0x04, 0x46
        /*010e*/ 	.short	(.L_35 - .L_34)


	//   ....[0]....
.L_34:
        /*0110*/ 	.word	0x0000aa70


	//   ....[1]....
        /*0114*/ 	.word	0x0000abd0


	//----- nvinfo : EIATTR_MBARRIER_INSTR_OFFSETS
	.align		4
.L_35:
        /*0118*/ 	.byte	0x04, 0x39
        /*011a*/ 	.short	(.L_37 - .L_36)


	//   ....[0]....
.L_36:
        /*011c*/ 	.word	0x00000390
        /*0120*/ 	.word	0x000000ff
        /*0124*/ 	.word	0x0001c450
        /*0128*/ 	.short	0x0100
        /*012a*/ 	.byte	0x08
	.zero		1


	//   ....[1]....
        /*012c*/ 	.word	0x000003a0
        /*0130*/ 	.word	0x000000ff
        /*0134*/ 	.word	0x0001c460
        /*0138*/ 	.short	0x0100
        /*013a*/ 	.byte	0x08
	.zero		1


	//   ....[2]....
        /*013c*/ 	.word	0x000003b0
        /*0140*/ 	.word	0x000000ff
        /*0144*/ 	.word	0x0001c458
        /*0148*/ 	.short	0x0100
        /*014a*/ 	.byte	0x08
	.zero		1


	//   ....[3]....
        /*014c*/ 	.word	0x000003c0
        /*0150*/ 	.word	0x000000ff
        /*0154*/ 	.word	0x0001c468
        /*0158*/ 	.short	0x0100
        /*015a*/ 	.byte	0x08
	.zero		1


	//   ....[4]....
        /*015c*/ 	.word	0x000004f0
        /*0160*/ 	.word	0x000000ff
        /*0164*/ 	.word	0x0001c400
        /*0168*/ 	.short	0x0100
        /*016a*/ 	.byte	0x08
	.zero		1


	//   ....[5]....
        /*016c*/ 	.word	0x00000500
        /*0170*/ 	.word	0x000000ff
        /*0174*/ 	.word	0x0001c428
        /*0178*/ 	.short	0x0100
        /*017a*/ 	.byte	0x08
	.zero		1


	//   ....[6]....
        /*017c*/ 	.word	0x00000510
        /*0180*/ 	.word	0x000000ff
        /*0184*/ 	.word	0x0001c408
        /*0188*/ 	.short	0x0100
        /*018a*/ 	.byte	0x08
	.zero		1


	//   ....[7]....
        /*018c*/ 	.word	0x00000520
        /*0190*/ 	.word	0x000000ff
        /*0194*/ 	.word	0x0001c430
        /*0198*/ 	.short	0x0100
        /*019a*/ 	.byte	0x08
	.zero		1


	//   ....[8]....
        /*019c*/ 	.word	0x00000530
        /*01a0*/ 	.word	0x000000ff
        /*01a4*/ 	.word	0x0001c410
        /*01a8*/ 	.short	0x0100
        /*01aa*/ 	.byte	0x08
	.zero		1


	//   ....[9]....
        /*01ac*/ 	.word	0x00000540
        /*01b0*/ 	.word	0x000000ff
        /*01b4*/ 	.word	0x0001c438
        /*01b8*/ 	.short	0x0100
        /*01ba*/ 	.byte	0x08
	.zero		1


	//   ....[10]....
        /*01bc*/ 	.word	0x00000550
        /*01c0*/ 	.word	0x000000ff
        /*01c4*/ 	.word	0x0001c418
        /*01c8*/ 	.short	0x0100
        /*01ca*/ 	.byte	0x08
	.zero		1


	//   ....[11]....
        /*01cc*/ 	.word	0x00000560
        /*01d0*/ 	.word	0x000000ff
        /*01d4*/ 	.word	0x0001c440
        /*01d8*/ 	.short	0x0100
        /*01da*/ 	.byte	0x08
	.zero		1


	//   ....[12]....
        /*01dc*/ 	.word	0x00000570
        /*01e0*/ 	.word	0x000000ff
        /*01e4*/ 	.word	0x0001c420
        /*01e8*/ 	.short	0x0100
        /*01ea*/ 	.byte	0x08
	.zero		1


	//   ....[13]....
        /*01ec*/ 	.word	0x00000580
        /*01f0*/ 	.word	0x000000ff
        /*01f4*/ 	.word	0x0001c448
        /*01f8*/ 	.short	0x0100
        /*01fa*/ 	.byte	0x08
	.zero		1


	//   ....[14]....
        /*01fc*/ 	.word	0x000006b0
        /*0200*/ 	.word	0x000000ff
        /*0204*/ 	.word	0x0001c470
        /*0208*/ 	.short	0x0100
        /*020a*/ 	.byte	0x08
	.zero		1


	//   ....[15]....
        /*020c*/ 	.word	0x000006c0
        /*0210*/ 	.word	0x000000ff
        /*0214*/ 	.word	0x0001c480
        /*0218*/ 	.short	0x0100
        /*021a*/ 	.byte	0x08
	.zero		1


	//   ....[16]....
        /*021c*/ 	.word	0x000006d0
        /*0220*/ 	.word	0x000000ff
        /*0224*/ 	.word	0x0001c478
        /*0228*/ 	.short	0x0100
        /*022a*/ 	.byte	0x08
	.zero		1


	//   ....[17]....
        /*022c*/ 	.word	0x000006e0
        /*0230*/ 	.word	0x000000ff
        /*0234*/ 	.word	0x0001c488
        /*0238*/ 	.short	0x0100
        /*023a*/ 	.byte	0x08
	.zero		1


	//   ....[18]....
        /*023c*/ 	.word	0x00000820
        /*0240*/ 	.word	0x000000ff
        /*0244*/ 	.word	0x0001c490
        /*0248*/ 	.short	0x0100
        /*024a*/ 	.byte	0x06
	.zero		1


	//   ....[19]....
        /*024c*/ 	.word	0x00000830
        /*0250*/ 	.word	0x000000ff
        /*0254*/ 	.word	0x0001c498
        /*0258*/ 	.short	0x0100
        /*025a*/ 	.byte	0x06
	.zero		1


	//   ....[20]....
        /*025c*/ 	.word	0x00000840
        /*0260*/ 	.word	0x000000ff
        /*0264*/ 	.word	0x0001c4a0
        /*0268*/ 	.short	0x0100
        /*026a*/ 	.byte	0x06
	.zero		1


	//   ....[21]....
        /*026c*/ 	.word	0x00000850
        /*0270*/ 	.word	0x000000ff
        /*0274*/ 	.word	0x0001c4a8
        /*0278*/ 	.short	0x0100
        /*027a*/ 	.byte	0x06
	.zero		1


	//   ....[22]....
        /*027c*/ 	.word	0x00000950
        /*0280*/ 	.word	0x000000ff
        /*0284*/ 	.word	0x0001c4c0
        /*0288*/ 	.short	0x0100
        /*028a*/ 	.byte	0x08
	.zero		1


	//   ....[23]....
        /*028c*/ 	.word	0x00000960
        /*0290*/ 	.word	0x000000ff
        /*0294*/ 	.word	0x0001c4d0
        /*0298*/ 	.short	0x0100
        /*029a*/ 	.byte	0x08
	.zero		1


	//   ....[24]....
        /*029c*/ 	.word	0x00000970
        /*02a0*/ 	.word	0x000000ff
        /*02a4*/ 	.word	0x0001c4c8
        /*02a8*/ 	.short	0x0100
        /*02aa*/ 	.byte	0x08
	.zero		1


	//   ....[25]....
        /*02ac*/ 	.word	0x00000980
        /*02b0*/ 	.word	0x000000ff
        /*02b4*/ 	.word	0x0001c4d8
        /*02b8*/ 	.short	0x0100
        /*02ba*/ 	.byte	0x08
	.zero		1


	//   ....[26]....
        /*02bc*/ 	.word	0x00000a80
        /*02c0*/ 	.word	0x000000ff
        /*02c4*/ 	.word	0x0001c4b0
        /*02c8*/ 	.short	0x0100
        /*02ca*/ 	.byte	0x06
	.zero		1


	//   ....[27]....
        /*02cc*/ 	.word	0x000013a0
        /*02d0*/ 	.word	0x000000ff
        /*02d4*/ 	.word	0x0001c450
        /*02d8*/ 	.short	0x010a
        /*02da*/ 	.byte	0x04
	.zero		1


	//   ....[28]....
        /*02dc*/ 	.word	0x00001450
        /*02e0*/ 	.word	0x000000ff
        /*02e4*/ 	.word	0x0001c400
        /*02e8*/ 	.short	0x010a
        /*02ea*/ 	.byte	0x16
	.zero		1


	//   ....[29]....
        /*02ec*/ 	.word	0x00001470
        /*02f0*/ 	.word	0x000000ff
        /*02f4*/ 	.word	0xfffffff8
        /*02f8*/ 	.short	0x010a
        /*02fa*/ 	.byte	0x14
	.zero		1


	//   ....[30]....
        /*02fc*/ 	.word	0x00003c00
        /*0300*/ 	.word	0x0000001a
        /*0304*/ 	.word	0x00000000
        /*0308*/ 	.short	0x0101
        /*030a*/ 	.byte	0x17
	.zero		1


	//   ....[31]....
        /*030c*/ 	.word	0x00003e40
        /*0310*/ 	.word	0x000000ff
        /*0314*/ 	.word	0x0001c400
        /*0318*/ 	.short	0x010a
        /*031a*/ 	.byte	0x06
	.zero		1


	//   ....[32]....
        /*031c*/ 	.word	0x00004160
        /*0320*/ 	.word	0x000000ff
        /*0324*/ 	.word	0x00000000
        /*0328*/ 	.short	0x0101
        /*032a*/ 	.byte	0x16
	.zero		1


	//   ....[33]....
        /*032c*/ 	.word	0x00004290
        /*0330*/ 	.word	0x000000ff
        /*0334*/ 	.word	0x0001c400
        /*0338*/ 	.short	0x010a
        /*033a*/ 	.byte	0x06
	.zero		1


	//   ....[34]....
        /*033c*/ 	.word	0x00006260
        /*0340*/ 	.word	0x000000ff
        /*0344*/ 	.word	0x0001c400
        /*0348*/ 	.short	0x010a
        /*034a*/ 	.byte	0x06
	.zero		1


	//   ....[35]....
        /*034c*/ 	.word	0x00006650
        /*0350*/ 	.word	0x000000ff
        /*0354*/ 	.word	0x0001c400
        /*0358*/ 	.short	0x010a
        /*035a*/ 	.byte	0x06
	.zero		1


	//   ....[36]....
        /*035c*/ 	.word	0x00006960
        /*0360*/ 	.word	0x000000ff
        /*0364*/ 	.word	0x00000000
        /*0368*/ 	.short	0x0101
        /*036a*/ 	.byte	0x06
	.zero		1


	//   ....[37]....
        /*036c*/ 	.word	0x00006a10
        /*0370*/ 	.word	0x000000ff
        /*0374*/ 	.word	0x00000000
        /*0378*/ 	.short	0x0101
        /*037a*/ 	.byte	0x06
	.zero		1


	//   ....[38]....
        /*037c*/ 	.word	0x00006bb0
        /*0380*/ 	.word	0x000000ff
        /*0384*/ 	.word	0x0001c400
        /*0388*/ 	.short	0x010a
        /*038a*/ 	.byte	0x06
	.zero		1


	//   ....[39]....
        /*038c*/ 	.word	0x000095c0
        /*0390*/ 	.word	0x000000ff
        /*0394*/ 	.word	0x0001c400
        /*0398*/ 	.short	0x010a
        /*039a*/ 	.byte	0x06
	.zero		1


	//   ....[40]....
        /*039c*/ 	.word	0x00009980
        /*03a0*/ 	.word	0x000000ff
        /*03a4*/ 	.word	0x0001c400
        /*03a8*/ 	.short	0x010a
        /*03aa*/ 	.byte	0x06
	.zero		1


	//   ....[41]....
        /*03ac*/ 	.word	0x00009c90
        /*03b0*/ 	.word	0x000000ff
        /*03b4*/ 	.word	0x00000000
        /*03b8*/ 	.short	0x0101
        /*03ba*/ 	.byte	0x06
	.zero		1


	//   ....[42]....
        /*03bc*/ 	.word	0x00009d40
        /*03c0*/ 	.word	0x000000ff
        /*03c4*/ 	.word	0x00000000
        /*03c8*/ 	.short	0x0101
        /*03ca*/ 	.byte	0x06
	.zero		1


	//   ....[43]....
        /*03cc*/ 	.word	0x00009ef0
        /*03d0*/ 	.word	0x000000ff
        /*03d4*/ 	.word	0x00000000
        /*03d8*/ 	.short	0x0101
        /*03da*/ 	.byte	0x04
	.zero		1


	//   ....[44]....
        /*03dc*/ 	.word	0x00009f70
        /*03e0*/ 	.word	0x000000ff
        /*03e4*/ 	.word	0x00000000
        /*03e8*/ 	.short	0x0101
        /*03ea*/ 	.byte	0x15
	.zero		1


	//   ....[45]....
        /*03ec*/ 	.word	0x0000a4f0
        /*03f0*/ 	.word	0x000000ff
        /*03f4*/ 	.word	0x00000008
        /*03f8*/ 	.short	0x010a
        /*03fa*/ 	.byte	0x14
	.zero		1


	//   ....[46]....
        /*03fc*/ 	.word	0x0000b470
        /*0400*/ 	.word	0x00000000
        /*0404*/ 	.word	0x0001c490
        /*0408*/ 	.short	0x0101
        /*040a*/ 	.byte	0x2d
	.zero		1


	//   ....[47]....
        /*040c*/ 	.word	0x0000b830
        /*0410*/ 	.word	0x00000007
        /*0414*/ 	.word	0x0001c460
        /*0418*/ 	.short	0x010a
        /*041a*/ 	.byte	0x3f
	.zero		1


	//   ....[48]....
        /*041c*/ 	.word	0x0000bab0
        /*0420*/ 	.word	0x00000007
        /*0424*/ 	.word	0x0001c4b0
        /*0428*/ 	.short	0x0101
        /*042a*/ 	.byte	0x3f
	.zero		1


	//   ....[49]....
        /*042c*/ 	.word	0x0000bac0
        /*0430*/ 	.word	0x00000007
        /*0434*/ 	.word	0x0001c4b0
        /*0438*/ 	.short	0x010a
        /*043a*/ 	.byte	0x3f
	.zero		1


	//   ....[50]....
        /*043c*/ 	.word	0x0000bb60
        /*0440*/ 	.word	0x00000004
        /*0444*/ 	.word	0x0001c460
        /*0448*/ 	.short	0x010a
        /*044a*/ 	.byte	0x3f
	.zero		1


	//   ....[51]....
        /*044c*/ 	.word	0x0000c180
        /*0450*/ 	.word	0x00000008
        /*0454*/ 	.word	0x0001c428
        /*0458*/ 	.short	0x010a
        /*045a*/ 	.byte	0x3f
	.zero		1


	//   ....[52]....
        /*045c*/ 	.word	0x0000c3f0
        /*0460*/ 	.word	0x00000005
        /*0464*/ 	.word	0x0001c4b0
        /*0468*/ 	.short	0x0101
        /*046a*/ 	.byte	0x3f
	.zero		1


	//   ....[53]....
        /*046c*/ 	.word	0x0000c400
        /*0470*/ 	.word	0x00000005
        /*0474*/ 	.word	0x0001c4b0
        /*0478*/ 	.short	0x010a
        /*047a*/ 	.byte	0x3f
	.zero		1


	//   ....[54]....
        /*047c*/ 	.word	0x0000c4b0
        /*0480*/ 	.word	0x00000007
        /*0484*/ 	.word	0x0001c428
        /*0488*/ 	.short	0x010a
        /*048a*/ 	.byte	0x3f
	.zero		1


	//   ....[55]....
        /*048c*/ 	.word	0x0000c770
        /*0490*/ 	.word	0x00000007
        /*0494*/ 	.word	0x0001c428
        /*0498*/ 	.short	0x010a
        /*049a*/ 	.byte	0x3f
	.zero		1


	//   ....[56]....
        /*049c*/ 	.word	0x0000ca00
        /*04a0*/ 	.word	0x00000007
        /*04a4*/ 	.word	0x0001c428
        /*04a8*/ 	.short	0x010a
        /*04aa*/ 	.byte	0x3f
	.zero		1


	//   ....[57]....
        /*04ac*/ 	.word	0x0000cce0
        /*04b0*/ 	.word	0x00000003
        /*04b4*/ 	.word	0x0001c450
        /*04b8*/ 	.short	0x010a
        /*04ba*/ 	.byte	0x3f
	.zero		1


	//   ....[58]....
        /*04bc*/ 	.word	0x0000cd40
        /*04c0*/ 	.word	0x00000005
        /*04c4*/ 	.word	0x0001c400
        /*04c8*/ 	.short	0x010a
        /*04ca*/ 	.byte	0x3f
	.zero		1


	//   ....[59]....
        /*04cc*/ 	.word	0x0000cda0
        /*04d0*/ 	.word	0x00000000
        /*04d4*/ 	.word	0xfffffff8
        /*04d8*/ 	.short	0x010a
        /*04da*/ 	.byte	0x3f
	.zero		1


	//   ....[60]....
        /*04dc*/ 	.word	0x0000ce00
        /*04e0*/ 	.word	0x00000008
        /*04e4*/ 	.word	0x0001c400
        /*04e8*/ 	.short	0x010a
        /*04ea*/ 	.byte	0x3f
	.zero		1


	//   ....[61]....
        /*04ec*/ 	.word	0x0000ce60
        /*04f0*/ 	.word	0x0000000d
        /*04f4*/ 	.word	0x0001c400
        /*04f8*/ 	.short	0x010a
        /*04fa*/ 	.byte	0x3f
	.zero		1


	//   ....[62]....
        /*04fc*/ 	.word	0x0000cec0
        /*0500*/ 	.word	0x00000008
        /*0504*/ 	.word	0x0001c400
        /*0508*/ 	.short	0x010a
        /*050a*/ 	.byte	0x3f
	.zero		1


	//   ....[63]....
        /*050c*/ 	.word	0x0000cf20
        /*0510*/ 	.word	0x0000000b
        /*0514*/ 	.word	0x0001c400
        /*0518*/ 	.short	0x010a
        /*051a*/ 	.byte	0x3f
	.zero		1


	//   ....[64]....
        /*051c*/ 	.word	0x0000cf80
        /*0520*/ 	.word	0x00000009
        /*0524*/ 	.word	0x0001c400
        /*0528*/ 	.short	0x010a
        /*052a*/ 	.byte	0x3f
	.zero		1


	//   ....[65]....
        /*052c*/ 	.word	0x0000cfe0
        /*0530*/ 	.word	0x00000003
        /*0534*/ 	.word	0x00000008
        /*0538*/ 	.short	0x010a
        /*053a*/ 	.byte	0x3f
	.zero		1


	//   ....[66]....
        /*053c*/ 	.word	0x0000d0b0
        /*0540*/ 	.word	0x00000007
        /*0544*/ 	.word	0x0001c460
        /*0548*/ 	.short	0x010a
        /*054a*/ 	.byte	0x3f
	.zero		1


	//   ....[67]....
        /*054c*/ 	.word	0x0000d100
        /*0550*/ 	.word	0x00000007
        /*0554*/ 	.word	0x0001c4b0
        /*0558*/ 	.short	0x010a
        /*055a*/ 	.byte	0x3f
	.zero		1


	//   ....[68]....
        /*055c*/ 	.word	0x0000d150
        /*0560*/ 	.word	0x00000004
        /*0564*/ 	.word	0x0001c460
        /*0568*/ 	.short	0x010a
        /*056a*/ 	.byte	0x3f
	.zero		1


	//   ....[69]....
        /*056c*/ 	.word	0x0000d220
        /*0570*/ 	.word	0x00000008
        /*0574*/ 	.word	0x0001c428
        /*0578*/ 	.short	0x010a
        /*057a*/ 	.byte	0x3f
	.zero		1


	//   ....[70]....
        /*057c*/ 	.word	0x0000d270
        /*0580*/ 	.word	0x00000005
        /*0584*/ 	.word	0x0001c4b0
        /*0588*/ 	.short	0x010a
        /*058a*/ 	.byte	0x3f
	.zero		1


	//   ....[71]....
        /*058c*/ 	.word	0x0000d2c0
        /*0590*/ 	.word	0x00000007
        /*0594*/ 	.word	0x0001c428
        /*0598*/ 	.short	0x010a
        /*059a*/ 	.byte	0x3f
	.zero		1


	//   ....[72]....
        /*059c*/ 	.word	0x0000d310
        /*05a0*/ 	.word	0x00000007
        /*05a4*/ 	.word	0x0001c428
        /*05a8*/ 	.short	0x010a
        /*05aa*/ 	.byte	0x3f
	.zero		1


	//   ....[73]....
        /*05ac*/ 	.word	0x0000d360
        /*05b0*/ 	.word	0x00000007
        /*05b4*/ 	.word	0x0001c428
        /*05b8*/ 	.short	0x010a
        /*05ba*/ 	.byte	0x3f
	.zero		1


	//----- nvinfo : EIATTR_NUM_MBARRIERS
	.align		4
.L_37:
        /*05bc*/ 	.byte	0x03, 0x38
        /*05be*/ 	.short	0x001b


	//----- nvinfo : EIATTR_EXIT_INSTR_OFFSETS
	.align		4
        /*05c0*/ 	.byte	0x04, 0x1c
        /*05c2*/ 	.short	(.L_39 - .L_38)


	//   ....[0]....
.L_38:
        /*05c4*/ 	.word	0x00000ae0


	//   ....[1]....
        /*05c8*/ 	.word	0x00000b50


	//   ....[2]....
        /*05cc*/ 	.word	0x0000b4a0


	//   ....[3]....
        /*05d0*/ 	.word	0x0000b500


	//   ....[4]....
        /*05d4*/ 	.word	0x0000b530


	//   ....[5]....
        /*05d8*/ 	.word	0x0000bdd0


	//   ....[6]....
        /*05dc*/ 	.word	0x0000be00


	//   ....[7]....
        /*05e0*/ 	.word	0x0000ccc0


	//----- nvinfo : EIATTR_MAX_THREADS
	.align		4
.L_39:
        /*05e4*/ 	.byte	0x04, 0x05
        /*05e6*/ 	.short	(.L_41 - .L_40)
.L_40:
        /*05e8*/ 	.word	0x00000180
        /*05ec*/ 	.word	0x00000001
        /*05f0*/ 	.word	0x00000001


	//----- nvinfo : EIATTR_CRS_STACK_SIZE
	.align		4
.L_41:
        /*05f4*/ 	.byte	0x04, 0x1e
        /*05f6*/ 	.short	(.L_43 - .L_42)
.L_42:
        /*05f8*/ 	.word	0x00000000


	//----- nvinfo : EIATTR_CBANK_PARAM_SIZE
	.align		4
.L_43:
        /*05fc*/ 	.byte	0x03, 0x19
        /*05fe*/ 	.short	0x0870


	//----- nvinfo : EIATTR_PARAM_CBANK
	.align		4
        /*0600*/ 	.byte	0x04, 0x0a
        /*0602*/ 	.short	(.L_45 - .L_44)
	.align		4
.L_44:
        /*0604*/ 	.word	index@(.nv.constant0._ZN7cutlass13device_kernelINS_4fmha6kernel28FmhaKernelTmaWarpSpecializedINS1_10collective30FmhaMainloopTmaWarpSpecializedINS_6half_tEffN4cute5tupleIJNS7_1CILi128EEESA_NS9_ILi64EEEEEENS8_IJiNS9_ILi1EEENS8_IJiiEEEEEESF_SF_NS4_12CausalFusionEJNS2_6OptionILNS2_3TagE0ENS9_ILb1EEEEENSH_ILSI_2ESJ_EEEEENS4_15FmhaFwdEpilogueIS6_fNS8_IJSB_SB_SA_EEEEENS2_23PersistentTileSchedulerEJSK_SL_EEEEEvNT_6ParamsE)
        /*0608*/ 	.short	0x0210
        /*060a*/ 	.short	0x0870


	//----- nvinfo : EIATTR_SW_WAR
	.align		4
.L_45:
        /*060c*/ 	.byte	0x04, 0x36
        /*060e*/ 	.short	(.L_47 - .L_46)
.L_46:
        /*0610*/ 	.word	0x00000008
.L_47:


//--------------------- .nv.callgraph             --------------------------
	.section	.nv.callgraph,"",@"SHT_CUDA_CALLGRAPH"
	.align	4
	.sectionentsize	8
	.align		4
        /*0000*/ 	.word	0x00000000
	.align		4
        /*0004*/ 	.word	0xffffffff
	.align		4
        /*0008*/ 	.word	index@(_ZN7cutlass13device_kernelINS_4fmha6kernel28FmhaKernelTmaWarpSpecializedINS1_10collective30FmhaMainloopTmaWarpSpecializedINS_6half_tEffN4cute5tupleIJNS7_1CILi128EEESA_NS9_ILi64EEEEEENS8_IJiNS9_ILi1EEENS8_IJiiEEEEEESF_SF_NS4_12CausalFusionEJNS2_6OptionILNS2_3TagE0ENS9_ILb1EEEEENSH_ILSI_2ESJ_EEEEENS4_15FmhaFwdEpilogueIS6_fNS8_IJSB_SB_SA_EEEEENS2_23PersistentTileSchedulerEJSK_SL_EEEEEvNT_6ParamsE)
	.align		4
        /*000c*/ 	.word	index@(__assertfail)
	.align		4
        /*0010*/ 	.word	0x00000000
	.align		4
        /*0014*/ 	.word	0xfffffffe
	.align		4
        /*0018*/ 	.word	0x00000000
	.align		4
        /*001c*/ 	.word	0xfffffffd
	.align		4
        /*0020*/ 	.word	0x00000000
	.align		4
        /*0024*/ 	.word	0xfffffffc


//--------------------- .nv.constant4             --------------------------
	.section	.nv.constant4,"a",@progbits
	.align	8
	.align		8
.nv.constant4:
        /*0000*/ 	.dword	__assertfail
	.align		8
        /*0008*/ 	.dword	__unnamed_1
	.align		8
        /*0010*/ 	.dword	_ZN39_INTERNAL_cd02ca77_4_k_cu_03416330_33144cuda3std3__45__cpo5beginE
	.align		8
        /*0018*/ 	.dword	_ZN39_INTERNAL_cd02ca77_4_k_cu_03416330_33144cuda3std3__45__cpo3endE
	.align		8
        /*0020*/ 	.dword	_ZN39_INTERNAL_cd02ca77_4_k_cu_03416330_33144cuda3std3__45__cpo6cbeginE
	.align		8
        /*0028*/ 	.dword	_ZN39_INTERNAL_cd02ca77_4_k_cu_03416330_33144cuda3std3__45__cpo4cendE
	.align		8
        /*0030*/ 	.dword	_ZN39_INTERNAL_cd02ca77_4_k_cu_03416330_33144cuda3std3__441_GLOBAL__N__cd02ca77_4_k_cu_03416330_33146ignoreE
	.align		8
        /*0038*/ 	.dword	_ZN39_INTERNAL_cd02ca77_4_k_cu_03416330_33144cuda3std3__419piecewise_constructE
	.align		8
        /*0040*/ 	.dword	_ZN39_INTERNAL_cd02ca77_4_k_cu_03416330_33144cuda3std3__48in_placeE
	.align		8
        /*0048*/ 	.dword	_ZN39_INTERNAL_cd02ca77_4_k_cu_03416330_33144cuda3std6ranges3__45__cpo4swapE
	.align		8
        /*0050*/ 	.dword	_ZN39_INTERNAL_cd02ca77_4_k_cu_03416330_33144cuda3std6ranges3__45__cpo9iter_moveE
	.align		8
        /*0058*/ 	.dword	_ZN39_INTERNAL_cd02ca77_4_k_cu_03416330_33144cute7productE
	.align		8
        /*0060*/ 	.dword	_ZN39_INTERNAL_cd02ca77_4_k_cu_03416330_33144cute1_E
	.align		8
        /*0068*/ 	.dword	$str$24
	.align		8
        /*0070*/ 	.dword	$str$25


//--------------------- .text._ZN7cutlass13device_kernelINS_4fmha6kernel28FmhaKernelTmaWarpSpecializedINS1_10collective30FmhaMainloopTmaWarpSpecializedINS_6half_tEffN4cute5tupleIJNS7_1CILi128EEESA_NS9_ILi64EEEEEENS8_IJiNS9_ILi1EEENS8_IJiiEEEEEESF_SF_NS4_12CausalFusionEJNS2_6OptionILNS2_3TagE0ENS9_ILb1EEEEENSH_ILSI_2ESJ_EEEEENS4_15FmhaFwdEpilogueIS6_fNS8_IJSB_SB_SA_EEEEENS2_23PersistentTileSchedulerEJSK_SL_EEEEEvNT_6ParamsE --------------------------
	.section	.text._ZN7cutlass13device_kernelINS_4fmha6kernel28FmhaKernelTmaWarpSpecializedINS1_10collective30FmhaMainloopTmaWarpSpecializedINS_6half_tEffN4cute5tupleIJNS7_1CILi128EEESA_NS9_ILi64EEEEEENS8_IJiNS9_ILi1EEENS8_IJiiEEEEEESF_SF_NS4_12CausalFusionEJNS2_6OptionILNS2_3TagE0ENS9_ILb1EEEEENSH_ILSI_2ESJ_EEEEENS4_15FmhaFwdEpilogueIS6_fNS8_IJSB_SB_SA_EEEEENS2_23PersistentTileSchedulerEJSK_SL_EEEEEvNT_6ParamsE,"ax",@progbits
	.align	128
.text._ZN7cutlass13device_kernelINS_4fmha6kernel28FmhaKernelTmaWarpSpecializedINS1_10collective30FmhaMainloopTmaWarpSpecializedINS_6half_tEffN4cute5tupleIJNS7_1CILi128EEESA_NS9_ILi64EEEEEENS8_IJiNS9_ILi1EEENS8_IJiiEEEEEESF_SF_NS4_12CausalFusionEJNS2_6OptionILNS2_3TagE0ENS9_ILb1EEEEENSH_ILSI_2ESJ_EEEEENS4_15FmhaFwdEpilogueIS6_fNS8_IJSB_SB_SA_EEEEENS2_23PersistentTileSchedulerEJSK_SL_EEEEEvNT_6ParamsE:
        .type           _ZN7cutlass13device_kernelINS_4fmha6kernel28FmhaKernelTmaWarpSpecializedINS1_10collective30FmhaMainloopTmaWarpSpecializedINS_6half_tEffN4cute5tupleIJNS7_1CILi128EEESA_NS9_ILi64EEEEEENS8_IJiNS9_ILi1EEENS8_IJiiEEEEEESF_SF_NS4_12CausalFusionEJNS2_6OptionILNS2_3TagE0ENS9_ILb1EEEEENSH_ILSI_2ESJ_EEEEENS4_15FmhaFwdEpilogueIS6_fNS8_IJSB_SB_SA_EEEEENS2_23PersistentTileSchedulerEJSK_SL_EEEEEvNT_6ParamsE,@function
        .size           _ZN7cutlass13device_kernelINS_4fmha6kernel28FmhaKernelTmaWarpSpecializedINS1_10collective30FmhaMainloopTmaWarpSpecializedINS_6half_tEffN4cute5tupleIJNS7_1CILi128EEESA_NS9_ILi64EEEEEENS8_IJiNS9_ILi1EEENS8_IJiiEEEEEESF_SF_NS4_12CausalFusionEJNS2_6OptionILNS2_3TagE0ENS9_ILb1EEEEENSH_ILSI_2ESJ_EEEEENS4_15FmhaFwdEpilogueIS6_fNS8_IJSB_SB_SA_EEEEENS2_23PersistentTileSchedulerEJSK_SL_EEEEEvNT_6ParamsE,(.L_x_146 - _ZN7cutlass13device_kernelINS_4fmha6kernel28FmhaKernelTmaWarpSpecializedINS1_10collective30FmhaMainloopTmaWarpSpecializedINS_6half_tEffN4cute5tupleIJNS7_1CILi128EEESA_NS9_ILi64EEEEEENS8_IJiNS9_ILi1EEENS8_IJiiEEEEEESF_SF_NS4_12CausalFusionEJNS2_6OptionILNS2_3TagE0ENS9_ILb1EEEEENSH_ILSI_2ESJ_EEEEENS4_15FmhaFwdEpilogueIS6_fNS8_IJSB_SB_SA_EEEEENS2_23PersistentTileSchedulerEJSK_SL_EEEEEvNT_6ParamsE)
        .other          _ZN7cutlass13device_kernelINS_4fmha6kernel28FmhaKernelTmaWarpSpecializedINS1_10collective30FmhaMainloopTmaWarpSpecializedINS_6half_tEffN4cute5tupleIJNS7_1CILi128EEESA_NS9_ILi64EEEEEENS8_IJiNS9_ILi1EEENS8_IJiiEEEEEESF_SF_NS4_12CausalFusionEJNS2_6OptionILNS2_3TagE0ENS9_ILb1EEEEENSH_ILSI_2ESJ_EEEEENS4_15FmhaFwdEpilogueIS6_fNS8_IJSB_SB_SA_EEEEENS2_23PersistentTileSchedulerEJSK_SL_EEEEEvNT_6ParamsE,@"STO_CUDA_ENTRY STV_DEFAULT"
_ZN7cutlass13device_kernelINS_4fmha6kernel28FmhaKernelTmaWarpSpecializedINS1_10collective30FmhaMainloopTmaWarpSpecializedINS_6half_tEffN4cute5tupleIJNS7_1CILi128EEESA_NS9_ILi64EEEEEENS8_IJiNS9_ILi1EEENS8_IJiiEEEEEESF_SF_NS4_12CausalFusionEJNS2_6OptionILNS2_3TagE0ENS9_ILb1EEEEENSH_ILSI_2ESJ_EEEEENS4_15FmhaFwdEpilogueIS6_fNS8_IJSB_SB_SA_EEEEENS2_23PersistentTileSchedulerEJSK_SL_EEEEEvNT_6ParamsE:
[----:B------:R-:W1:Y:S01]  /*0000*/  LDC R1, c[0x0][0x28] ;  /* 0x00000a00ff017b82 */ /* 0x000e620000000800 */
[----:B------:R-:W2:Y:S07]  /*0010*/  S2R R2, SR_TID.X ;  /* 0x0000000000027919 */ /* 0x000eae0000002100 */
[----:B------:R-:W3:Y:S01]  /*0020*/  S2UR UR6, SR_CTAID.X ;  /* 0x00000000000679c3 */ /* 0x000ee20000002500 */
[----:B------:R-:W-:Y:S01]  /*0030*/  ELECT P1, URZ, PT ;  /* 0x00000000003f782f */ /* 0x000fe20003820000 */
[----:B------:R-:W-:Y:S01]  /*0040*/  BSSY B0, `(.L_x_0) ;  /* 0x0000018000007945 */ /* 0x000fe20003800000 */
[----:B---3--:R-:W-:Y:S01]  /*0050*/  IMAD.U32 R17, RZ, RZ, UR6 ;  /* 0x00000006ff117e24 */ /* 0x008fe2000f8e00ff */
[----:B--2---:R-:W-:-:S05]  /*0060*/  SHF.R.U32.HI R0, RZ, 0x5, R2 ;  /* 0x00000005ff007819 */ /* 0x004fca0000011602 */
[----:B------:R-:W2:Y:S02]  /*0070*/  SHFL.IDX PT, R3, R0, RZ, 0x1f ;  /* 0x00001fff00037589 */ /* 0x000ea400000e0000 */
[----:B--2---:R-:W-:Y:S02]  /*0080*/  R2UR UR4, R3 ;  /* 0x00000000030472ca */ /* 0x004fe400000e0000 */
[----:B------:R-:W-:-:S06]  /*0090*/  SHF.R.U32.HI R3, RZ, 0x7, R2 ;  /* 0x00000007ff037819 */ /* 0x000fcc0000011602 */
[----:B------:R-:W2:Y:S05]  /*00a0*/  SHFL.IDX PT, R3, R3, RZ, 0x1f ;  /* 0x00001fff03037589 */ /* 0x000eaa00000e0000 */
[----:B------:R-:W-:Y:S02]  /*00b0*/  USHF.R.S32.HI UR5, URZ, 0x1f, UR4 ;  /* 0x0000001f3f057899 */ /* 0x000fe40008011404 */
[----:B------:R-:W-:Y:S02]  /*00c0*/  ISETP.EQ.AND P2, PT, RZ, UR4, P1 ;  /* 0x00000004ff007c0c */ /* 0x000fe40008f42270 */
[----:B------:R-:W-:-:S04]  /*00d0*/  ULEA.HI UR5, UR5, UR4, URZ, 0x2 ;  /* 0x0000000405057291 */ /* 0x000fc8000f8f103f */
[----:B------:R-:W-:-:S04]  /*00e0*/  ULOP3.LUT UR5, UR5, 0xfffffffc, URZ, 0xc0, !UPT ;  /* 0xfffffffc05057892 */ /* 0x000fc8000f8ec03f */
[----:B------:R-:W-:-:S03]  /*00f0*/  UIADD3 UR5, UR4, -UR5, URZ ;  /* 0x8000000504057290 */ /* 0x000fc6000fffe03f */
[----:B-1----:R-:W-:Y:S09]  /*0100*/  @!P2 BRA `(.L_x_1) ;  /* 0x00000000002ca947 */ /* 0x002ff20003800000 */
[----:B------:R-:W-:Y:S02]  /*0110*/  ULDC.64 UR6, c[0x0][0x198] ;  /* 0x0000660000067ab9 */ /* 0x000fe40000000a00 */
[----:B------:R-:W-:Y:S02]  /*0120*/  UIADD3 UR8, UP0, UR6, 0xf0, URZ ;  /* 0x000000f006087890 */ /* 0x000fe4000ff1e03f */
[----:B------:R-:W-:Y:S02]  /*0130*/  UIADD3 UR10, UP1, UR6, 0x1f0, URZ ;  /* 0x000001f0060a7890 */ /* 0x000fe4000ff3e03f */
[----:B------:R-:W-:Y:S02]  /*0140*/  UIADD3 UR6, UP2, UR6, 0x2f0, URZ ;  /* 0x000002f006067890 */ /* 0x000fe4000ff5e03f */
[----:B------:R-:W-:Y:S02]  /*0150*/  UIADD3.X UR9, URZ, UR7, URZ, UP0, !UPT ;  /* 0x000000073f097290 */ /* 0x000fe400087fe43f */
[----:B------:R-:W-:-:S02]  /*0160*/  UIADD3.X UR11, URZ, UR7, URZ, UP1, !UPT ;  /* 0x000000073f0b7290 */ /* 0x000fc40008ffe43f */
[----:B------:R-:W-:-:S05]  /*0170*/  UIADD3.X UR7, URZ, UR7, URZ, UP2, !UPT ;  /* 0x000000073f077290 */ /* 0x000fca00097fe43f */
[----:B------:R1:W-:Y:S02]  /*0180*/  UTMACCTL.PF [UR8] ;  /* 0x00000000080079b9 */ /* 0x0003e40008040000 */
[----:B------:R1:W-:Y:S02]  /*0190*/  UTMACCTL.PF [UR10] ;  /* 0x000000000a0079b9 */ /* 0x0003e40008040000 */
[----:B------:R1:W-:Y:S02]  /*01a0*/  UTMACCTL.PF [UR6] ;  /* 0x00000000060079b9 */ /* 0x0003e40008040000 */
[----:B-1----:R-:W-:Y:S01]  /*01b0*/  NOP ;  /* 0x0000000000007918 */ /* 0x002fe20000000000 */
.L_x_1:
[----:B------:R-:W-:Y:S05]  /*01c0*/  BSYNC B0 ;  /* 0x0000000000007941 */ /* 0x000fea0003800000 */
.L_x_0:
[----:B------:R-:W1:Y:S01]  /*01d0*/  SHFL.IDX PT, R4, R0, RZ, 0x1f ;  /* 0x00001fff00047589 */ /* 0x000e6200000e0000 */
[----:B--2---:R-:W-:Y:S01]  /*01e0*/  R2UR UR49, R3 ;  /* 0x00000000033172ca */ /* 0x004fe200000e0000 */
[----:B------:R-:W-:Y:S02]  /*01f0*/  UISETP.NE.AND UP0, UPT, UR5, 0x1, UPT ;  /* 0x000000010500788c */ /* 0x000fe4000bf05270 */
[----:B------:R-:W-:-:S10]  /*0200*/  UISETP.NE.AND UP1, UPT, UR5, 0x2, UPT ;  /* 0x000000020500788c */ /* 0x000fd4000bf25270 */
[----:B------:R-:W-:Y:S02]  /*0210*/  UIADD3 UR10, UR49, -0x1, URZ ;  /* 0xffffffff310a7890 */ /* 0x000fe4000fffe03f */
[----:B------:R-:W-:Y:S02]  /*0220*/  UISETP.EQ.AND UP2, UPT, UR49, URZ, !UP0 ;  /* 0x0000003f3100728c */ /* 0x000fe4000c742270 */
[----:B------:R-:W-:Y:S02]  /*0230*/  UISETP.EQ.AND UP3, UPT, UR49, URZ, !UP1 ;  /* 0x0000003f3100728c */ /* 0x000fe4000cf62270 */
[----:B------:R-:W-:Y:S02]  /*0240*/  UISETP.GE.U32.AND UP4, UPT, UR10, 0x4, UPT ;  /* 0x000000040a00788c */ /* 0x000fe4000bf86070 */
[----:B------:R-:W-:Y:S01]  /*0250*/  USEL UR48, URZ, 0x1, !UP2 ;  /* 0x000000013f307887 */ /* 0x000fe2000d000000 */
[----:B-1----:R-:W-:Y:S01]  /*0260*/  ISETP.NE.AND P0, PT, R4, RZ, PT ;  /* 0x000000ff0400720c */ /* 0x002fe20003f05270 */
[----:B------:R-:W-:Y:S01]  /*0270*/  USEL UR47, URZ, 0x1, !UP3 ;  /* 0x000000013f2f7887 */ /* 0x000fe2000d800000 */
[----:B------:R-:W-:Y:S01]  /*0280*/  IMAD.U32 R4, RZ, RZ, UR5 ;  /* 0x00000005ff047e24 */ /* 0x000fe2000f8e00ff */
[----:B------:R-:W-:-:S02]  /*0290*/  USEL UR48, UR48, 0x2, UP4 ;  /* 0x0000000230307887 */ /* 0x000fc4000a000000 */
[----:B------:R-:W-:-:S08]  /*02a0*/  USEL UR47, UR47, 0x2, UP4 ;  /* 0x000000022f2f7887 */ /* 0x000fd0000a000000 */
[----:B------:R-:W-:Y:S05]  /*02b0*/  @P0 BRA `(.L_x_2) ;  /* 0x0000000000480947 */ /* 0x000fea0003800000 */
[----:B------:R-:W1:Y:S01]  /*02c0*/  S2UR UR8, SR_CgaCtaId ;  /* 0x00000000000879c3 */ /* 0x000e620000008800 */
[----:B------:R-:W-:Y:S01]  /*02d0*/  UMOV UR4, 0x400 ;  /* 0x0000040000047882 */ /* 0x000fe20000000000 */
[----:B------:R-:W-:Y:S01]  /*02e0*/  UMOV UR5, 0x1 ;  /* 0x0000000100057882 */ /* 0x000fe20000000000 */
[----:B------:R-:W-:Y:S01]  /*02f0*/  UMOV UR6, 0x80 ;  /* 0x0000008000067882 */ /* 0x000fe20000000000 */
[----:B------:R-:W-:Y:S01]  /*0300*/  ELECT P0, URZ, PT ;  /* 0x00000000003f782f */ /* 0x000fe20003800000 */
[----:B------:R-:W-:-:S04]  /*0310*/  UIADD3 UR6, -UR6, 0x100000, URZ ;  /* 0x0010000006067890 */ /* 0x000fc8000fffe13f */
[----:B------:R-:W-:Y:S02]  /*0320*/  USHF.L.U32 UR7, UR6, 0xb, URZ ;  /* 0x0000000b06077899 */ /* 0x000fe4000800063f */
[----:B------:R-:W-:Y:S02]  /*0330*/  USHF.L.U32 UR6, UR6, 0x1, URZ ;  /* 0x0000000106067899 */ /* 0x000fe4000800063f */
[----:B-1----:R-:W-:Y:S02]  /*0340*/  ULEA UR8, UR8, UR4, 0x18 ;  /* 0x0000000408087291 */ /* 0x002fe4000f8ec03f */
[----:B------:R-:W-:-:S04]  /*0350*/  UIADD3 UR4, -UR5, 0x100000, URZ ;  /* 0x0010000005047890 */ /* 0x000fc8000fffe13f */
[----:B------:R-:W-:Y:S02]  /*0360*/  USHF.L.U32 UR5, UR4, 0xb, URZ ;  /* 0x0000000b04057899 */ /* 0x000fe4000800063f */
[----:B------:R-:W-:Y:S01]  /*0370*/  USHF.L.U32 UR4, UR4, 0x1, URZ ;  /* 0x0000000104047899 */ /* 0x000fe2000800063f */
[----:B------:R-:W1:Y:S11]  /*0380*/  FENCE.VIEW.ASYNC.S ;  /* 0x00000000000073c6 */ /* 0x000e760000000000 */
[----:B-1----:R1:W2:Y:S01]  /*0390*/  SYNCS.EXCH.64 URZ, [UR8+0x1c450], UR4 ;  /* 0x01c45004083f75b2 */ /* 0x0022a20008000100 */
[----:B------:R1:W3:Y:S01]  /*03a0*/  SYNCS.EXCH.64 URZ, [UR8+0x1c460], UR6 ;  /* 0x01c46006083f75b2 */ /* 0x0002e20008000100 */
[----:B------:R1:W4:Y:S01]  /*03b0*/  SYNCS.EXCH.64 URZ, [UR8+0x1c458], UR4 ;  /* 0x01c45804083f75b2 */ /* 0x0003220008000100 */
[----:B------:R1:W1:Y:S01]  /*03c0*/  SYNCS.EXCH.64 URZ, [UR8+0x1c468], UR6 ;  /* 0x01c46806083f75b2 */ /* 0x0002620008000100 */
[----:B------:R-:W-:Y:S01]  /*03d0*/  NOP ;  /* 0x0000000000007918 */ /* 0x000fe20000000000 */
.L_x_2:
[----:B------:R-:W5:Y:S01]  /*03e0*/  SHFL.IDX PT, R3, R0, RZ, 0x1f ;  /* 0x00001fff00037589 */ /* 0x000f6200000e0000 */
[----:B------:R-:W-:Y:S01]  /*03f0*/  NOP ;  /* 0x0000000000007918 */ /* 0x000fe20000000000 */
[----:B-----5:R-:W-:-:S13]  /*0400*/  ISETP.NE.AND P0, PT, R3, RZ, PT ;  /* 0x000000ff0300720c */ /* 0x020fda0003f05270 */
[----:B------:R-:W-:Y:S05]  /*0410*/  @P0 BRA `(.L_x_3) ;  /* 0x0000000000600947 */ /* 0x000fea0003800000 */
[----:B-1----:R-:W1:Y:S01]  /*0420*/  S2UR UR5, SR_CgaCtaId ;  /* 0x00000000000579c3 */ /* 0x002e620000008800 */
[----:B------:R-:W-:Y:S01]  /*0430*/  UMOV UR4, 0x400 ;  /* 0x0000040000047882 */ /* 0x000fe20000000000 */
[----:B------:R-:W-:Y:S01]  /*0440*/  UMOV UR6, 0x1 ;  /* 0x0000000100067882 */ /* 0x000fe20000000000 */
[----:B------:R-:W-:Y:S01]  /*0450*/  UMOV UR9, 0x100 ;  /* 0x0000010000097882 */ /* 0x000fe20000000000 */
[----:B------:R-:W-:-:S04]  /*0460*/  UIADD3 UR6, -UR6, 0x100000, URZ ;  /* 0x0010000006067890 */ /* 0x000fc8000fffe13f */
[----:B------:R-:W-:Y:S02]  /*0470*/  USHF.L.U32 UR7, UR6, 0xb, URZ ;  /* 0x0000000b06077899 */ /* 0x000fe4000800063f */
[----:B------:R-:W-:Y:S01]  /*0480*/  USHF.L.U32 UR6, UR6, 0x1, URZ ;  /* 0x0000000106067899 */ /* 0x000fe2000800063f */
[----:B------:R-:W-:Y:S01]  /*0490*/  ELECT P0, URZ, PT ;  /* 0x00000000003f782f */ /* 0x000fe20003800000 */
[----:B-1----:R-:W-:Y:S02]  /*04a0*/  ULEA UR8, UR5, UR4, 0x18 ;  /* 0x0000000405087291 */ /* 0x002fe4000f8ec03f */
[----:B------:R-:W-:-:S04]  /*04b0*/  UIADD3 UR4, -UR9, 0x100000, URZ ;  /* 0x0010000009047890 */ /* 0x000fc8000fffe13f */
[----:B------:R-:W-:Y:S02]  /*04c0*/  USHF.L.U32 UR5, UR4, 0xb, URZ ;  /* 0x0000000b04057899 */ /* 0x000fe4000800063f */
[----:B------:R-:W-:Y:S01]  /*04d0*/  USHF.L.U32 UR4, UR4, 0x1, URZ ;  /* 0x0000000104047899 */ /* 0x000fe2000800063f */
[----:B------:R-:W1:Y:S03]  /*04e0*/  FENCE.VIEW.ASYNC.S ;  /* 0x00000000000073c6 */ /* 0x000e660000000000 */
[----:B-1----:R1:W1:Y:S08]  /*04f0*/  SYNCS.EXCH.64 URZ, [UR8+0x1c400], UR6 ;  /* 0x01c40006083f75b2 */ /* 0x0022700008000100 */
[----:B------:R1:W1:Y:S01]  /*0500*/  SYNCS.EXCH.64 URZ, [UR8+0x1c428], UR4 ;  /* 0x01c42804083f75b2 */ /* 0x0002620008000100 */
        /* <DEDUP_REMOVED lines=8> */
[----:B------:R-:W-:Y:S01]  /*0590*/  NOP ;  /* 0x0000000000007918 */ /* 0x000fe20000000000 */
.L_x_3:
        /* <DEDUP_REMOVED lines=21> */
[----:B------:R-:W-:Y:S01]  /*06f0*/  NOP ;  /* 0x0000000000007918 */ /* 0x000fe20000000000 */
.L_x_4:
[----:B------:R-:W5:Y:S01]  /*0700*/  SHFL.IDX PT, R3, R0, RZ, 0x1f ;  /* 0x00001fff00037589 */ /* 0x000f6200000e0000 */
[----:B------:R-:W-:Y:S01]  /*0710*/  ELECT P0, URZ, PT ;  /* 0x00000000003f782f */ /* 0x000fe20003800000 */
[----:B------:R-:W-:Y:S01]  /*0720*/  NOP ;  /* 0x0000000000007918 */ /* 0x000fe20000000000 */
[----:B-1----:R-:W-:Y:S02]  /*0730*/  UMOV UR4, 0x80 ;  /* 0x0000008000047882 */ /* 0x002fe40000000000 */
[C---:B-----5:R-:W-:Y:S02]  /*0740*/  ISETP.NE.OR P0, PT, R3.reuse, RZ, !P0 ;  /* 0x000000ff0300720c */ /* 0x060fe40004705670 */
[----:B------:R-:W-:-:S11]  /*0750*/  ISETP.NE.AND P3, PT, R3, RZ, PT ;  /* 0x000000ff0300720c */ /* 0x000fd60003f65270 */
[----:B------:R-:W-:Y:S01]  /*0760*/  VOTEU.ALL UP2, P0 ;  /* 0x00000000003f7886 */ /* 0x000fe20000040000 */
[----:B------:R-:W-:Y:S01]  /*0770*/  VOTEU.ALL UP3, P0 ;  /* 0x00000000003f7886 */ /* 0x000fe20000060000 */
[----:B------:R-:W-:Y:S01]  /*0780*/  VOTEU.ALL UP4, P0 ;  /* 0x00000000003f7886 */ /* 0x000fe20000080000 */
[----:B------:R-:W-:Y:S02]  /*0790*/  VOTEU.ALL UP5, P0 ;  /* 0x00000000003f7886 */ /* 0x000fe400000a0000 */
[----:B------:R-:W1:Y:S01]  /*07a0*/  @!UP2 S2UR UR7, SR_CgaCtaId ;  /* 0x000000000007a9c3 */ /* 0x000e620000008800 */
[----:B------:R-:W-:Y:S01]  /*07b0*/  @!UP2 UMOV UR6, 0x400 ;  /* 0x000004000006a882 */ /* 0x000fe20000000000 */
[----:B------:R-:W-:-:S04]  /*07c0*/  @!UP2 UIADD3 UR4, -UR4, 0x100000, URZ ;  /* 0x001000000404a890 */ /* 0x000fc8000fffe13f */
[----:B------:R-:W-:Y:S02]  /*07d0*/  @!UP2 USHF.L.U32 UR5, UR4, 0xb, URZ ;  /* 0x0000000b0405a899 */ /* 0x000fe4000800063f */
[----:B------:R-:W-:Y:S02]  /*07e0*/  @!UP2 USHF.L.U32 UR4, UR4, 0x1, URZ ;  /* 0x000000010404a899 */ /* 0x000fe4000800063f */
[----:B-1----:R-:W-:Y:S01]  /*07f0*/  @!UP2 ULEA UR6, UR7, UR6, 0x18 ;  /* 0x000000060706a291 */ /* 0x002fe2000f8ec03f */
[----:B------:R-:W-:Y:S01]  /*0800*/  VOTEU.ALL UP2, P0 ;  /* 0x00000000003f7886 */ /* 0x000fe20000040000 */
[----:B------:R-:W1:Y:S10]  /*0810*/  FENCE.VIEW.ASYNC.S ;  /* 0x00000000000073c6 */ /* 0x000e740000000000 */
[----:B-1----:R1:W1:Y:S01]  /*0820*/  @!UP2 SYNCS.EXCH.64 URZ, [UR6+0x1c490], UR4 ;  /* 0x01c49004063fa5b2 */ /* 0x0022620008000100 */
[----:B------:R1:W1:Y:S01]  /*0830*/  @!UP3 SYNCS.EXCH.64 URZ, [UR6+0x1c498], UR4 ;  /* 0x01c49804063fb5b2 */ /* 0x0002620008000100 */
[----:B------:R1:W1:Y:S01]  /*0840*/  @!UP4 SYNCS.EXCH.64 URZ, [UR6+0x1c4a0], UR4 ;  /* 0x01c4a004063fc5b2 */ /* 0x0002620008000100 */
[----:B------:R1:W1:Y:S01]  /*0850*/  @!UP5 SYNCS.EXCH.64 URZ, [UR6+0x1c4a8], UR4 ;  /* 0x01c4a804063fd5b2 */ /* 0x0002620008000100 */
[----:B------:R-:W-:Y:S01]  /*0860*/  NOP ;  /* 0x0000000000007918 */ /* 0x000fe20000000000 */
[----:B------:R-:W-:Y:S05]  /*0870*/  @P3 BRA `(.L_x_5) ;  /* 0x0000000000483947 */ /* 0x000fea0003800000 */
[----:B-1----:R-:W1:Y:S01]  /*0880*/  S2UR UR5, SR_CgaCtaId ;  /* 0x00000000000579c3 */ /* 0x002e620000008800 */
[----:B------:R-:W-:Y:S01]  /*0890*/  UMOV UR4, 0x400 ;  /* 0x0000040000047882 */ /* 0x000fe20000000000 */
[----:B------:R-:W-:Y:S01]  /*08a0*/  UMOV UR6, 0x20 ;  /* 0x0000002000067882 */ /* 0x000fe20000000000 */
[----:B------:R-:W-:Y:S01]  /*08b0*/  UMOV UR7, 0x80 ;  /* 0x0000008000077882 */ /* 0x000fe20000000000 */
[----:B------:R-:W-:Y:S01]  /*08c0*/  ELECT P0, URZ, PT ;  /* 0x00000000003f782f */ /* 0x000fe20003800000 */
[----:B-1----:R-:W-:Y:S02]  /*08d0*/  ULEA UR8, UR5, UR4, 0x18 ;  /* 0x0000000405087291 */ /* 0x002fe4000f8ec03f */
[----:B------:R-:W-:-:S04]  /*08e0*/  UIADD3 UR4, -UR6, 0x100000, URZ ;  /* 0x0010000006047890 */ /* 0x000fc8000fffe13f */
[----:B------:R-:W-:Y:S02]  /*08f0*/  USHF.L.U32 UR5, UR4, 0xb, URZ ;  /* 0x0000000b04057899 */ /* 0x000fe4000800063f */
[----:B------:R-:W-:Y:S02]  /*0900*/  USHF.L.U32 UR4, UR4, 0x1, URZ ;  /* 0x0000000104047899 */ /* 0x000fe4000800063f */
        /* <DEDUP_REMOVED lines=9> */
.L_x_5:
[----:B------:R-:W-:Y:S01]  /*09a0*/  VOTEU.ANY UP2, P2 ;  /* 0x00000000003f7886 */ /* 0x000fe20001040100 */
[----:B-1----:R-:W-:Y:S01]  /*09b0*/  UMOV UR4, 0x40 ;  /* 0x0000004000047882 */ /* 0x002fe20000000000 */
[----:B------:R-:W-:Y:S01]  /*09c0*/  ISETP.NE.AND P3, PT, RZ, UR49, PT ;  /* 0x00000031ff007c0c */ /* 0x000fe2000bf65270 */
[----:B------:R-:W-:Y:S01]  /*09d0*/  NOP ;  /* 0x0000000000007918 */ /* 0x000fe20000000000 */
[----:B------:R-:W-:Y:S01]  /*09e0*/  ISETP.EQ.AND P0, PT, R4, 0x2, P1 ;  /* 0x000000020400780c */ /* 0x000fe20000f02270 */
[----:B------:R-:W1:Y:S01]  /*09f0*/  @UP2 S2UR UR7, SR_CgaCtaId ;  /* 0x00000000000729c3 */ /* 0x000e620000008800 */
[----:B------:R-:W-:Y:S01]  /*0a00*/  @UP2 UMOV UR6, 0x400 ;  /* 0x0000040000062882 */ /* 0x000fe20000000000 */
[----:B------:R-:W-:-:S04]  /*0a10*/  @UP2 UIADD3 UR4, -UR4, 0x100000, URZ ;  /* 0x0010000004042890 */ /* 0x000fc8000fffe13f */
[----:B------:R-:W-:Y:S02]  /*0a20*/  @UP2 USHF.L.U32 UR5, UR4, 0xb, URZ ;  /* 0x0000000b04052899 */ /* 0x000fe4000800063f */
[----:B------:R-:W-:Y:S02]  /*0a30*/  @UP2 USHF.L.U32 UR4, UR4, 0x1, URZ ;  /* 0x0000000104042899 */ /* 0x000fe4000800063f */
[----:B-1----:R-:W-:Y:S01]  /*0a40*/  @UP2 ULEA UR6, UR7, UR6, 0x18 ;  /* 0x0000000607062291 */ /* 0x002fe2000f8ec03f */
[----:B------:R-:W-:Y:S01]  /*0a50*/  VOTEU.ANY UP2, P2 ;  /* 0x00000000003f7886 */ /* 0x000fe20001040100 */
[----:B------:R-:W-:Y:S01]  /*0a60*/  ISETP.EQ.AND P2, PT, R4, 0x1, P1 ;  /* 0x000000010400780c */ /* 0x000fe20000f42270 */
[----:B------:R-:W1:Y:S09]  /*0a70*/  FENCE.VIEW.ASYNC.S ;  /* 0x00000000000073c6 */ /* 0x000e720000000000 */
[----:B-1----:R1:W2:Y:S01]  /*0a80*/  @UP2 SYNCS.EXCH.64 URZ, [UR6+0x1c4b0], UR4 ;  /* 0x01c4b004063f25b2 */ /* 0x0022a20008000100 */
[----:B------:R-:W-:Y:S01]  /*0a90*/  NOP ;  /* 0x0000000000007918 */ /* 0x000fe20000000000 */
[----:B--234-:R-:W-:Y:S06]  /*0aa0*/  BAR.SYNC.DEFER_BLOCKING 0x0 ;  /* 0x0000000000007b1d */ /* 0x01cfec0000010000 */
[----:B------:R-:W-:Y:S05]  /*0ab0*/  @!P3 BRA `(.L_x_6) ;  /* 0x000000a8007cb947 */ /* 0x000fea0003800000 */
[----:B------:R-:W-:-:S06]  /*0ac0*/  UISETP.GT.U32.AND UP0, UPT, UR10, 0x3, UPT ;  /* 0x000000030a00788c */ /* 0x000fcc000bf04070 */
[----:B------:R-:W-:-:S13]  /*0ad0*/  PLOP3.LUT P0, PT, PT, PT, UP0, 0x80, 0x0 ;  /* 0x000000000000781c */ /* 0x000fda0003f0f008 */
[----:B-1----:R-:W-:Y:S05]  /*0ae0*/  @P0 EXIT ;  /* 0x000000000000094d */ /* 0x002fea0003800000 */
.L_x_7:
[----:B------:R-:W-:-:S08]  /*0af0*/  NOP ;  /* 0x0000000000007918 */ /* 0x000fd00000000000 */
[----:B------:R-:W1:Y:S02]  /*0b00*/  USETMAXREG.TRY_ALLOC.CTAPOOL UP0, 0xf0 ;  /* 0x000000f0000079c8 */ /* 0x000e640008000600 */
[----:B-1----:R-:W-:-:S13]  /*0b10*/  PLOP3.LUT P0, PT, PT, PT, UP0, 0x80, 0x0 ;  /* 0x000000000000781c */ /* 0x002fda0003f0f008 */
[----:B------:R-:W-:Y:S05]  /*0b20*/  @!P0 BRA `(.L_x_7) ;  /* 0xfffffffc00f08947 */ /* 0x000fea000383ffff */
[----:B------:R-:W-:Y:S02]  /*0b30*/  ULDC UR4, c[0x0][0xa00] ;  /* 0x0002800000047ab9 */ /* 0x000fe40000000800 */
[----:B------:R-:W-:-:S13]  /*0b40*/  ISETP.GE.AND P0, PT, R17, UR4, PT ;  /* 0x0000000411007c0c */ /* 0x000fda000bf06270 */
[----:B------:R-:W-:Y:S05]  /*0b50*/  @P0 EXIT ;  /* 0x000000000000094d */ /* 0x000fea0003800000 */
[----:B------:R-:W-:Y:S01]  /*0b60*/  SHF.R.S32.HI R3, RZ, 0x1f, R2 ;  /* 0x0000001fff037819 */ /* 0x000fe20000011402 */
[----:B------:R-:W1:Y:S01]  /*0b70*/  S2UR UR4, SR_CgaCtaId ;  /* 0x00000000000479c3 */ /* 0x000e620000008800 */
[----:B------:R-:W-:Y:S01]  /*0b80*/  UMOV UR45, 0x400 ;  /* 0x00000400002d7882 */ /* 0x000fe20000000000 */
[----:B------:R-:W-:Y:S01]  /*0b90*/  UISETP.NE.AND UP0, UPT, UR49, 0x1, UPT ;  /* 0x000000013100788c */ /* 0x000fe2000bf05270 */
[-C--:B------:R-:W-:Y:S01]  /*0ba0*/  LEA.HI R3, R3, R2.reuse, RZ, 0x7 ;  /* 0x0000000203037211 */ /* 0x080fe200078f38ff */
[----:B------:R-:W-:Y:S01]  /*0bb0*/  IMAD.MOV.U32 R19, RZ, RZ, RZ ;  /* 0x000000ffff137224 */ /* 0x000fe200078e00ff */
[----:B------:R-:W-:Y:S02]  /*0bc0*/  ULOP3.LUT UR46, UR48, 0x1, URZ, 0xfc, !UPT ;  /* 0x00000001302e7892 */ /* 0x000fe4000f8efc3f */
[----:B------:R-:W-:Y:S01]  /*0bd0*/  LOP3.LUT R3, R3, 0xffffff80, RZ, 0xc0, !PT ;  /* 0xffffff8003037812 */ /* 0x000fe200078ec0ff */
[----:B------:R-:W-:Y:S02]  /*0be0*/  UP2UR UR5, UPR, URZ, 0x1 ;  /* 0x000000013f057883 */ /* 0x000fe40008000000 */
[----:B------:R-:W-:Y:S01]  /*0bf0*/  USEL UR6, URZ, 0x1, UP0 ;  /* 0x000000013f067887 */ /* 0x000fe20008000000 */
[----:B------:R-:W-:Y:S01]  /*0c00*/  IADD3 R3, -R3, R2, RZ ;  /* 0x0000000203037210 */ /* 0x000fe20007ffe1ff */
[----:B------:R-:W-:Y:S01]  /*0c10*/  ULDC.64 UR50, c[0x0][0x198] ;  /* 0x0000660000327ab9 */ /* 0x000fe20000000a00 */
[----:B------:R-:W-:Y:S01]  /*0c20*/  UMOV UR39, URZ ;  /* 0x0000003f00277c82 */ /* 0x000fe20008000000 */
[----:B------:R-:W-:Y:S01]  /*0c30*/  UMOV UR38, URZ ;  /* 0x0000003f00267c82 */ /* 0x000fe20008000000 */
[----:B------:R-:W-:Y:S01]  /*0c40*/  SHF.R.S32.HI R0, RZ, 0x1f, R3 ;  /* 0x0000001fff007819 */ /* 0x000fe20000011403 */
[----:B------:R-:W-:Y:S01]  /*0c50*/  IMAD.U32 R22, RZ, RZ, UR6 ;  /* 0x00000006ff167e24 */ /* 0x000fe2000f8e00ff */
[----:B------:R-:W-:Y:S01]  /*0c60*/  UMOV UR37, URZ ;  /* 0x0000003f00257c82 */ /* 0x000fe20008000000 */
[----:B------:R-:W-:Y:S01]  /*0c70*/  ULDC.64 UR52, c[0x0][0x208] ;  /* 0x0000820000347ab9 */ /* 0x000fe20000000a00 */
[----:B------:R-:W-:-:S02]  /*0c80*/  LEA.HI R4, R0, R3, RZ, 0x2 ;  /* 0x0000000300047211 */ /* 0x000fc400078f10ff */
[----:B------:R-:W-:Y:S02]  /*0c90*/  LEA.HI R0, R0, R3, RZ, 0x5 ;  /* 0x0000000300007211 */ /* 0x000fe400078f28ff */
[--C-:B------:R-:W-:Y:S01]  /*0ca0*/  SHF.R.S32.HI R5, RZ, 0x2, R4.reuse ;  /* 0x00000002ff057819 */ /* 0x100fe20000011404 */
[----:B-1----:R-:W-:Y:S01]  /*0cb0*/  ULEA UR45, UR4, UR45, 0x18 ;  /* 0x0000002d042d7291 */ /* 0x002fe2000f8ec03f */
[----:B------:R-:W-:Y:S02]  /*0cc0*/  SHF.R.S32.HI R6, RZ, 0x1f, R4 ;  /* 0x0000001fff067819 */ /* 0x000fe40000011404 */
[----:B------:R-:W-:Y:S01]  /*0cd0*/  LOP3.LUT R4, R4, 0x7ffffffc, RZ, 0xc0, !PT ;  /* 0x7ffffffc04047812 */ /* 0x000fe200078ec0ff */
[----:B------:R-:W-:Y:S01]  /*0ce0*/  UIADD3 UR4, UR45, 0x4000, URZ ;  /* 0x000040002d047890 */ /* 0x000fe2000fffe03f */
[----:B------:R-:W-:Y:S01]  /*0cf0*/  LEA.HI R6, R6, R5, RZ, 0x3 ;  /* 0x0000000506067211 */ /* 0x000fe200078f18ff */
[----:B------:R-:W-:Y:S01]  /*0d00*/  USHF.R.U32.HI UR5, URZ, 0x4, UR45 ;  /* 0x000000043f057899 */ /* 0x000fe2000801162d */
[----:B------:R-:W-:Y:S01]  /*0d10*/  SHF.R.S32.HI R0, RZ, 0x5, R0 ;  /* 0x00000005ff007819 */ /* 0x000fe20000011400 */
[----:B------:R-:W-:Y:S01]  /*0d20*/  USHF.R.U32.HI UR4, URZ, 0x4, UR4 ;  /* 0x000000043f047899 */ /* 0x000fe20008011604 */
[----:B------:R-:W-:Y:S01]  /*0d30*/  LOP3.LUT R6, R6, 0xfffffff8, RZ, 0xc0, !PT ;  /* 0xfffffff806067812 */ /* 0x000fe200078ec0ff */
[----:B------:R-:W-:Y:S01]  /*0d40*/  IMAD.IADD R4, R3, 0x1, -R4 ;  /* 0x0000000103047824 */ /* 0x000fe200078e0a04 */
[----:B------:R-:W-:-:S02]  /*0d50*/  ULOP3.LUT UR5, UR5, 0x3fff, URZ, 0xc0, !UPT ;  /* 0x00003fff05057892 */ /* 0x000fc4000f8ec03f */
[----:B------:R-:W-:Y:S01]  /*0d60*/  ULOP3.LUT UR44, UR4, 0x3fff, URZ, 0xc0, !UPT ;  /* 0x00003fff042c7892 */ /* 0x000fe2000f8ec03f */
[----:B------:R-:W-:Y:S01]  /*0d70*/  IMAD.IADD R23, R5, 0x1, -R6 ;  /* 0x0000000105177824 */ /* 0x000fe200078e0a06 */
[----:B------:R-:W-:Y:S01]  /*0d80*/  SHF.L.U32 R120, R4, 0x1, RZ ;  /* 0x0000000104787819 */ /* 0x000fe200000006ff */
[----:B------:R-:W-:Y:S02]  /*0d90*/  ULOP3.LUT UR43, UR5, 0x10000, URZ, 0xfc, !UPT ;  /* 0x00010000052b7892 */ /* 0x000fe4000f8efc3f */
[----:B------:R-:W-:Y:S01]  /*0da0*/  ULOP3.LUT UR42, UR44, 0x10000, URZ, 0xfc, !UPT ;  /* 0x000100002c2a7892 */ /* 0x000fe2000f8efc3f */
[----:B------:R-:W-:-:S11]  /*0db0*/  LEA R23, R0, R23, 0x4 ;  /* 0x0000001700177211 */ /* 0x000fd600078e20ff */
.L_x_75:
[----:B------:R-:W-:Y:S01]  /*0dc0*/  ULDC UR8, c[0x0][0xa04] ;  /* 0x0002810000087ab9 */ /* 0x000fe20000000800 */
[----:B------:R-:W-:Y:S01]  /*0dd0*/  R2UR UR41, R17 ;  /* 0x00000000112972ca */ /* 0x000fe200000e0000 */
[----:B------:R-:W-:Y:S01]  /*0de0*/  UISETP.NE.AND UP0, UPT, UR8, 0x1, UPT ;  /* 0x000000010800788c */ /* 0x000fe2000bf05270 */
[----:B------:R-:W-:Y:S01]  /*0df0*/  ULDC UR4, c[0x0][0xa10] ;  /* 0x0002840000047ab9 */ /* 0x000fe20000000800 */
[----:B------:R-:W-:Y:S01]  /*0e00*/  ULDC UR36, c[0x0][0xa1c] ;  /* 0x0002870000247ab9 */ /* 0x000fe20000000800 */
[----:B------:R-:W-:Y:S02]  /*0e10*/  UISETP.NE.AND UP1, UPT, UR4, 0x1, UPT ;  /* 0x000000010400788c */ /* 0x000fe4000bf25270 */
[----:B------:R-:W-:-:S06]  /*0e20*/  UISETP.NE.AND UP2, UPT, UR49, 0x1, UPT ;  /* 0x000000013100788c */ /* 0x000fcc000bf45270 */
[----:B------:R-:W-:Y:S01]  /*0e30*/  @UP0 ULDC.64 UR6, c[0x0][0xa08] ;  /* 0x0002820000060ab9 */ /* 0x000fe20000000a00 */
[----:B------:R-:W-:Y:S01]  /*0e40*/  PLOP3.LUT P0, PT, PT, PT, UP2, 0x80, 0x0 ;  /* 0x000000000000781c */ /* 0x000fe20003f0f028 */
[----:B------:R-:W-:-:S03]  /*0e50*/  UIMAD.WIDE.U32 UR4, UR41, UR6, URZ ;  /* 0x00000006290472a5 */ /* 0x000fc6000f8e003f */
[----:B------:R-:W-:Y:S01]  /*0e60*/  @UP1 ULDC UR6, c[0x0][0xa18] ;  /* 0x0002860000061ab9 */ /* 0x000fe20000000800 */
[----:B------:R-:W-:Y:S02]  /*0e70*/  @UP0 USHF.R.U32.HI UR41, URZ, UR7, UR5 ;  /* 0x000000073f290299 */ /* 0x000fe40008011605 */
[----:B------:R-:W-:Y:S01]  /*0e80*/  UISETP.NE.AND UP0, UPT, UR36, 0x1, UPT ;  /* 0x000000012400788c */ /* 0x000fe2000bf05270 */
[----:B------:R-:W-:Y:S02]  /*0e90*/  @UP1 ULDC UR4, c[0x0][0xa14] ;  /* 0x0002850000041ab9 */ /* 0x000fe40000000800 */
[----:B------:R-:W-:Y:S02]  /*0ea0*/  UIMAD.WIDE.U32 UR4, UR41, UR4, URZ ;  /* 0x00000004290472a5 */ /* 0x000fe4000f8e003f */
[----:B------:R-:W-:Y:S01]  /*0eb0*/  IMAD R0, RZ, RZ, -UR41 ;  /* 0x80000029ff007e24 */ /* 0x000fe2000f8e02ff */
[----:B------:R-:W-:Y:S01]  /*0ec0*/  UMOV UR40, UR41 ;  /* 0x0000002900287c82 */ /* 0x000fe20008000000 */
[----:B------:R-:W-:-:S02]  /*0ed0*/  @UP1 USHF.R.U32.HI UR40, URZ, UR6, UR5 ;  /* 0x000000063f281299 */ /* 0x000fc40008011605 */
[----:B------:R-:W-:Y:S02]  /*0ee0*/  IMAD R0, R0, UR8, R17 ;  /* 0x0000000800007c24 */ /* 0x000fe4000f8e0211 */
[----:B------:R-:W-:Y:S02]  /*0ef0*/  @UP0 ULDC.64 UR6, c[0x0][0xa20] ;  /* 0x0002880000060ab9 */ /* 0x000fe40000000a00 */
[----:B------:R-:W-:-:S03]  /*0f00*/  UIMAD.WIDE.U32 UR4, UR40, UR6, URZ ;  /* 0x00000006280472a5 */ /* 0x000fc6000f8e003f */
[----:B------:R-:W-:Y:S01]  /*0f10*/  UMOV UR6, UR40 ;  /* 0x0000002800067c82 */ /* 0x000fe20008000000 */
[----:B------:R-:W-:-:S04]  /*0f20*/  @UP0 USHF.R.U32.HI UR6, URZ, UR7, UR5 ;  /* 0x000000073f060299 */ /* 0x000fc80008011605 */
[----:B------:R-:W-:-:S04]  /*0f30*/  UIADD3 UR4, -UR6, URZ, URZ ;  /* 0x0000003f06047290 */ /* 0x000fc8000fffe13f */
[----:B------:R-:W-:Y:S01]  /*0f40*/  UIMAD UR36, UR36, UR4, UR40 ;  /* 0x00000004242472a4 */ /* 0x000fe2000f8e0228 */
[----:B-1----:R-:W-:Y:S11]  /*0f50*/  @!P0 BRA `(.L_x_8) ;  /* 0x0000000000688947 */ /* 0x002ff60003800000 */
[----:B------:R-:W-:-:S06]  /*0f60*/  UISETP.NE.AND UP0, UPT, UR49, 0x2, UPT ;  /* 0x000000023100788c */ /* 0x000fcc000bf05270 */
[----:B------:R-:W-:-:S13]  /*0f70*/  PLOP3.LUT P1, PT, PT, PT, UP0, 0x80, 0x0 ;  /* 0x000000000000781c */ /* 0x000fda0003f2f008 */
[----:B------:R-:W-:Y:S05]  /*0f80*/  @!P1 BRA `(.L_x_9) ;  /* 0x0000000000449947 */ /* 0x000fea0003800000 */
[----:B------:R-:W-:-:S06]  /*0f90*/  UISETP.NE.AND UP0, UPT, UR49, 0x3, UPT ;  /* 0x000000033100788c */ /* 0x000fcc000bf05270 */
[----:B------:R-:W-:-:S13]  /*0fa0*/  PLOP3.LUT P1, PT, PT, PT, UP0, 0x80, 0x0 ;  /* 0x000000000000781c */ /* 0x000fda0003f2f008 */
[----:B------:R-:W-:Y:S05]  /*0fb0*/  @!P1 BRA `(.L_x_10) ;  /* 0x0000000000249947 */ /* 0x000fea0003800000 */
[----:B------:R-:W-:-:S06]  /*0fc0*/  UISETP.NE.AND UP0, UPT, UR49, 0x4, UPT ;  /* 0x000000043100788c */ /* 0x000fcc000bf05270 */
[----:B------:R-:W-:-:S13]  /*0fd0*/  PLOP3.LUT P1, PT, PT, PT, UP0, 0x80, 0x0 ;  /* 0x000000000000781c */ /* 0x000fda0003f2f008 */
[----:B------:R-:W-:Y:S05]  /*0fe0*/  @P1 BRA `(.L_x_11) ;  /* 0x0000000000541947 */ /* 0x000fea0003800000 */
[----:B------:R-:W-:Y:S02]  /*0ff0*/  UIADD3 UR4, UR39, -0x1, URZ ;  /* 0xffffffff27047890 */ /* 0x000fe4000fffe03f */
[----:B------:R-:W-:Y:S02]  /*1000*/  ULOP3.LUT UR39, UR39, 0x1, URZ, 0xc, !UPT ;  /* 0x0000000127277892 */ /* 0x000fe4000f8e0c3f */
[----:B------:R-:W-:-:S04]  /*1010*/  ULOP3.LUT UR4, UR4, 0x2, URZ, 0xc0, !UPT ;  /* 0x0000000204047892 */ /* 0x000fc8000f8ec03f */
[----:B------:R-:W-:-:S04]  /*1020*/  USHF.R.U32.HI UR4, URZ, 0x1, UR4 ;  /* 0x000000013f047899 */ /* 0x000fc80008011604 */
[----:B------:R-:W-:Y:S01]  /*1030*/  ULOP3.LUT UR38, UR38, UR4, URZ, 0x3c, !UPT ;  /* 0x0000000426267292 */ /* 0x000fe2000f8e3c3f */
[----:B------:R-:W-:Y:S11]  /*1040*/  BRA `(.L_x_11) ;  /* 0x00000000003c7947 */ /* 0x000ff60003800000 */
.L_x_10:
[----:B------:R-:W-:Y:S02]  /*1050*/  ULOP3.LUT UP0, URZ, UR39, 0x2, URZ, 0xc0, !UPT ;  /* 0x00000002273f7892 */ /* 0x000fe4000f80c03f */
[----:B------:R-:W-:Y:S02]  /*1060*/  ULOP3.LUT UR39, UR39, 0x1, URZ, 0xc0, !UPT ;  /* 0x0000000127277892 */ /* 0x000fe4000f8ec03f */
[----:B------:R-:W-:-:S04]  /*1070*/  USEL UR4, URZ, 0x1, UP0 ;  /* 0x000000013f047887 */ /* 0x000fc80008000000 */
[----:B------:R-:W-:Y:S01]  /*1080*/  ULOP3.LUT UR38, UR38, UR4, URZ, 0x3c, !UPT ;  /* 0x0000000426267292 */ /* 0x000fe2000f8e3c3f */
[----:B------:R-:W-:Y:S11]  /*1090*/  BRA `(.L_x_11) ;  /* 0x0000000000287947 */ /* 0x000ff60003800000 */
.L_x_9:
[----:B------:R-:W-:Y:S02]  /*10a0*/  UIADD3 UR4, UR39, 0x1, URZ ;  /* 0x0000000127047890 */ /* 0x000fe4000fffe03f */
[----:B------:R-:W-:Y:S02]  /*10b0*/  ULOP3.LUT UR39, UR39, 0x1, URZ, 0xc, !UPT ;  /* 0x0000000127277892 */ /* 0x000fe4000f8e0c3f */
[----:B------:R-:W-:-:S04]  /*10c0*/  UISETP.GT.U32.AND UP0, UPT, UR4, 0x1, UPT ;  /* 0x000000010400788c */ /* 0x000fc8000bf04070 */
[----:B------:R-:W-:-:S04]  /*10d0*/  USEL UR4, URZ, 0x1, !UP0 ;  /* 0x000000013f047887 */ /* 0x000fc8000c000000 */
[----:B------:R-:W-:Y:S01]  /*10e0*/  ULOP3.LUT UR38, UR38, UR4, URZ, 0x3c, !UPT ;  /* 0x0000000426267292 */ /* 0x000fe2000f8e3c3f */
[----:B------:R-:W-:Y:S11]  /*10f0*/  BRA `(.L_x_11) ;  /* 0x0000000000107947 */ /* 0x000ff60003800000 */
.L_x_8:
[----:B------:R-:W-:Y:S02]  /*1100*/  UISETP.GT.U32.AND UP0, UPT, UR39, 0x1, UPT ;  /* 0x000000012700788c */ /* 0x000fe4000bf04070 */
[----:B------:R-:W-:Y:S02]  /*1110*/  ULOP3.LUT UR39, UR39, 0x1, URZ, 0xc0, !UPT ;  /* 0x0000000127277892 */ /* 0x000fe4000f8ec03f */
[----:B------:R-:W-:-:S04]  /*1120*/  USEL UR4, URZ, 0x1, !UP0 ;  /* 0x000000013f047887 */ /* 0x000fc8000c000000 */
[----:B------:R-:W-:-:S12]  /*1130*/  ULOP3.LUT UR38, UR38, UR4, URZ, 0x3c, !UPT ;  /* 0x0000000426267292 */ /* 0x000fd8000f8e3c3f */
.L_x_11:
[----:B------:R-:W-:Y:S05]  /*1140*/  @!P0 BRA `(.L_x_12) ;  /* 0x0000000000408947 */ /* 0x000fea0003800000 */
[----:B------:R-:W-:-:S06]  /*1150*/  UISETP.NE.AND UP0, UPT, UR49, 0x2, UPT ;  /* 0x000000023100788c */ /* 0x000fcc000bf05270 */
[----:B------:R-:W-:-:S13]  /*1160*/  PLOP3.LUT P0, PT, PT, PT, UP0, 0x80, 0x0 ;  /* 0x000000000000781c */ /* 0x000fda0003f0f008 */
[----:B------:R-:W-:Y:S05]  /*1170*/  @!P0 BRA `(.L_x_13) ;  /* 0x00000000002c8947 */ /* 0x000fea0003800000 */
[----:B------:R-:W-:-:S06]  /*1180*/  UISETP.NE.AND UP0, UPT, UR49, 0x3, UPT ;  /* 0x000000033100788c */ /* 0x000fcc000bf05270 */
[----:B------:R-:W-:-:S13]  /*1190*/  PLOP3.LUT P0, PT, PT, PT, UP0, 0x80, 0x0 ;  /* 0x000000000000781c */ /* 0x000fda0003f0f008 */
[----:B------:R-:W-:Y:S05]  /*11a0*/  @!P0 BRA `(.L_x_14) ;  /* 0x0000000000188947 */ /* 0x000fea0003800000 */
[----:B------:R-:W-:Y:S01]  /*11b0*/  UISETP.NE.AND UP0, UPT, UR49, 0x4, UPT ;  /* 0x000000043100788c */ /* 0x000fe2000bf05270 */
[----:B------:R-:W-:-:S05]  /*11c0*/  IMAD.MOV.U32 R18, RZ, RZ, R0 ;  /* 0x000000ffff127224 */ /* 0x000fca00078e0000 */
[----:B------:R-:W-:-:S13]  /*11d0*/  PLOP3.LUT P0, PT, PT, PT, UP0, 0x80, 0x0 ;  /* 0x000000000000781c */ /* 0x000fda0003f0f008 */
[----:B------:R-:W-:Y:S05]  /*11e0*/  @P0 BRA `(.L_x_15) ;  /* 0x00000000001c0947 */ /* 0x000fea0003800000 */
[----:B------:R-:W-:Y:S01]  /*11f0*/  LEA R18, R0, 0x3, 0x1 ;  /* 0x0000000300127811 */ /* 0x000fe200078e08ff */
[----:B------:R-:W-:Y:S06]  /*1200*/  BRA `(.L_x_15) ;  /* 0x0000000000147947 */ /* 0x000fec0003800000 */
.L_x_14:
[----:B------:R-:W-:Y:S01]  /*1210*/  LEA R18, R0, 0x2, 0x1 ;  /* 0x0000000200127811 */ /* 0x000fe200078e08ff */
[----:B------:R-:W-:Y:S06]  /*1220*/  BRA `(.L_x_15) ;  /* 0x00000000000c7947 */ /* 0x000fec0003800000 */
.L_x_13:
[----:B------:R-:W-:Y:S01]  /*1230*/  LEA R18, R0, 0x1, 0x1 ;  /* 0x0000000100127811 */ /* 0x000fe200078e08ff */
[----:B------:R-:W-:Y:S06]  /*1240*/  BRA `(.L_x_15) ;  /* 0x0000000000047947 */ /* 0x000fec0003800000 */
.L_x_12:
[----:B------:R-:W-:-:S07]  /*1250*/  SHF.L.U32 R18, R0, 0x1, RZ ;  /* 0x0000000100127819 */ /* 0x000fce00000006ff */
.L_x_15:
[----:B------:R-:W-:Y:S01]  /*1260*/  ULOP3.LUT UR6, UR47, 0x1, URZ, 0xfc, !UPT ;  /* 0x000000012f067892 */ /* 0x000fe2000f8efc3f */
[----:B------:R-:W-:Y:S01]  /*1270*/  LEA R0, R0, 0xff, 0x7 ;  /* 0x000000ff00007811 */ /* 0x000fe200078e38ff */
[----:B------:R-:W-:Y:S02]  /*1280*/  ULDC UR4, c[0x0][0x28c] ;  /* 0x0000a30000047ab9 */ /* 0x000fe40000000800 */
[----:B------:R-:W-:Y:S01]  /*1290*/  UIADD3 UR4, UR4, 0x7f, URZ ;  /* 0x0000007f04047890 */ /* 0x000fe2000fffe03f */
[----:B------:R-:W-:Y:S01]  /*12a0*/  SHF.R.S32.HI R3, RZ, 0x1f, R0 ;  /* 0x0000001fff037819 */ /* 0x000fe20000011400 */
[----:B------:R-:W-:Y:S02]  /*12b0*/  UISETP.NE.AND UP0, UPT, UR6, 0x3, UPT ;  /* 0x000000030600788c */ /* 0x000fe4000bf05270 */
[----:B------:R-:W-:Y:S01]  /*12c0*/  USHF.R.S32.HI UR5, URZ, 0x1f, UR4 ;  /* 0x0000001f3f057899 */ /* 0x000fe20008011404 */
[----:B------:R-:W-:-:S03]  /*12d0*/  LEA.HI R3, R3, R0, RZ, 0x7 ;  /* 0x0000000003037211 */ /* 0x000fc600078f38ff */
[----:B------:R-:W-:Y:S01]  /*12e0*/  PLOP3.LUT P0, PT, PT, PT, UP0, 0x80, 0x0 ;  /* 0x000000000000781c */ /* 0x000fe20003f0f008 */
[----:B------:R-:W-:Y:S01]  /*12f0*/  ULEA.HI UR5, UR5, UR4, URZ, 0x7 ;  /* 0x0000000405057291 */ /* 0x000fe2000f8f383f */
[----:B------:R-:W-:-:S03]  /*1300*/  SHF.R.S32.HI R3, RZ, 0x7, R3 ;  /* 0x00000007ff037819 */ /* 0x000fc60000011403 */
[----:B------:R-:W-:-:S06]  /*1310*/  USHF.R.S32.HI UR5, URZ, 0x7, UR5 ;  /* 0x000000073f057899 */ /* 0x000fcc0008011405 */
[----:B------:R-:W-:Y:S02]  /*1320*/  VIMNMX R7, R3, UR5, PT ;  /* 0x0000000503077c48 */ /* 0x000fe4000bfe0100 */
[----:B------:R-:W-:Y:S05]  /*1330*/  @!P0 BRA `(.L_x_16) ;  /* 0x0000000000048947 */ /* 0x000fea0003800000 */
[----:B------:R-:W-:Y:S01]  /*1340*/  BPT.TRAP 0x1 ;  /* 0x000000040000795c */ /* 0x000fe20000300000 */
.L_x_16:
[----:B------:R-:W-:Y:S01]  /*1350*/  ULEA UR4, UR39, UR45, 0x3 ;  /* 0x0000002d27047291 */ /* 0x000fe2000f8e183f */
[----:B------:R-:W-:Y:S01]  /*1360*/  IMAD.U32 R0, RZ, RZ, UR38 ;  /* 0x00000026ff007e24 */ /* 0x000fe2000f8e00ff */
[----:B------:R-:W-:-:S04]  /*1370*/  UISETP.NE.AND UP0, UPT, UR46, 0x3, UPT ;  /* 0x000000032e00788c */ /* 0x000fc8000bf05270 */
[----:B------:R-:W-:Y:S02]  /*1380*/  SHF.L.U32 R0, R0, 0x1f, RZ ;  /* 0x0000001f00007819 */ /* 0x000fe400000006ff */
[----:B------:R-:W-:Y:S02]  /*1390*/  PLOP3.LUT P0, PT, PT, PT, UP0, 0x80, 0x0 ;  /* 0x000000000000781c */ /* 0x000fe40003f0f008 */
[----:B------:R-:W1:Y:S02]  /*13a0*/  SYNCS.PHASECHK.TRANS64.TRYWAIT P1, [UR4+0x1c450], R0 ;  /* 0x01c45000ff0075a7 */ /* 0x000e640008020144 */
[----:B-1----:R-:W-:Y:S09]  /*13b0*/  @!P1 BRA `(.L_x_17) ;  /* 0x000000b800449947 */ /* 0x002ff20003800000 */
.L_x_122:
[----:B------:R-:W-:Y:S05]  /*13c0*/  @!P0 BRA `(.L_x_18) ;  /* 0x0000000000048947 */ /* 0x000fea0003800000 */
[----:B------:R-:W-:Y:S01]  /*13d0*/  BPT.TRAP 0x1 ;  /* 0x000000040000795c */ /* 0x000fe20000300000 */
.L_x_18:
[----:B------:R-:W-:Y:S01]  /*13e0*/  ULEA UR22, UR37, UR45, 0x3 ;  /* 0x0000002d25167291 */ /* 0x000fe2000f8e183f */
[----:B-1----:R-:W-:Y:S01]  /*13f0*/  SHF.L.U32 R0, R19, 0x1f, RZ ;  /* 0x0000001f13007819 */ /* 0x002fe200000006ff */
[----:B------:R-:W-:Y:S01]  /*1400*/  UIADD3 UR23, UR45, 0x1c490, URZ ;  /* 0x0001c4902d177890 */ /* 0x000fe2000fffe03f */
[----:B------:R-:W-:Y:S01]  /*1410*/  SHF.L.U32 R3, R22, 0x1f, RZ ;  /* 0x0000001f16037819 */ /* 0x000fe200000006ff */
[----:B------:R-:W-:Y:S02]  /*1420*/  ULEA UR4, UR49, 0xfffffff8, 0x3 ;  /* 0xfffffff831047891 */ /* 0x000fe4000f8e183f */
[----:B------:R-:W-:Y:S02]  /*1430*/  ULEA UR20, UR49, UR23, 0x3 ;  /* 0x0000001731147291 */ /* 0x000fe4000f8e183f */
[----:B------:R-:W-:Y:S01]  /*1440*/  ULOP3.LUT UR21, UR4, 0x8, URZ, 0xc, !UPT ;  /* 0x0000000804157892 */ /* 0x000fe2000f8e0c3f */
[----:B------:R-:W1:Y:S02]  /*1450*/  SYNCS.PHASECHK.TRANS64.TRYWAIT P1, [UR22+0x1c400], R0 ;  /* 0x01c40000ff0075a7 */ /* 0x000e640008020156 */
[----:B-1----:R-:W-:Y:S09]  /*1460*/  @!P1 BRA `(.L_x_19) ;  /* 0x000000b800309947 */ /* 0x002ff20003800000 */
.L_x_123:
[----:B------:R-:W2:Y:S02]  /*1470*/  SYNCS.PHASECHK.TRANS64.TRYWAIT P1, [UR20+-0x8], R3 ;  /* 0xfffff803ff0075a7 */ /* 0x000ea40008020154 */
[----:B--2---:R-:W-:Y:S05]  /*1480*/  @!P1 BRA `(.L_x_20) ;  /* 0x000000b800409947 */ /* 0x004fea0003800000 */
.L_x_124:
[----:B------:R-:W-:Y:S01]  /*1490*/  ULEA UR18, UR37, UR42, 0xa ;  /* 0x0000002a25127291 */ /* 0x000fe2000f8e503f */
[----:B------:R-:W-:Y:S01]  /*14a0*/  WARPGROUP.ARRIVE ;  /* 0x00000000000079c5 */ /* 0x000fe20000000000 */
[----:B------:R-:W-:Y:S01]  /*14b0*/  ULEA UR16, UR39, UR43, 0x9 ;  /* 0x0000002b27107291 */ /* 0x000fe2000f8e483f */
[----:B-1----:R-:W-:Y:S01]  /*14c0*/  IMAD R3, R18, 0x40, R23 ;  /* 0x0000004012037824 */ /* 0x002fe200078e0217 */
[----:B------:R-:W-:Y:S01]  /*14d0*/  UMOV UR19, 0x40000040 ;  /* 0x4000004000137882 */ /* 0x000fe20000000000 */
[----:B------:R-:W-:Y:S01]  /*14e0*/  UMOV UR17, 0x40000040 ;  /* 0x4000004000117882 */ /* 0x000fe20000000000 */
[----:B------:R-:W-:Y:S01]  /*14f0*/  UIADD3 UR6, UR18, 0x2, URZ ;  /* 0x0000000212067890 */ /* 0x000fe2000fffe03f */
[C---:B------:R-:W-:Y:S01]  /*1500*/  IADD3 R0, R120.reuse, 0x8, RZ ;  /* 0x0000000878007810 */ /* 0x040fe20007ffe0ff */
[----:B------:R-:W-:Y:S01]  /*1510*/  UIADD3 UR4, UR16, 0x2, URZ ;  /* 0x0000000210047890 */ /* 0x000fe2000fffe03f */
[C---:B------:R-:W-:Y:S01]  /*1520*/  IADD3 R5, R3.reuse, 0x8, RZ ;  /* 0x0000000803057810 */ /* 0x040fe20007ffe0ff */
[----:B------:R-:W-:Y:S01]  /*1530*/  UMOV UR7, 0x40000040 ;  /* 0x4000004000077882 */ /* 0x000fe20000000000 */
[----:B------:R-:W-:Y:S01]  /*1540*/  HGMMA.64x128x16.F32 R24, gdesc[UR16], RZ, !UPT, gsb0 ;  /* 0x01e00000101879f0 */ /* 0x000fe2000c0008ff */
[----:B------:R-:W-:Y:S01]  /*1550*/  UMOV UR5, 0x40000040 ;  /* 0x4000004000057882 */ /* 0x000fe20000000000 */
[----:B------:R-:W-:Y:S01]  /*1560*/  UIADD3 UR10, UR18, 0x4, URZ ;  /* 0x00000004120a7890 */ /* 0x000fe2000fffe03f */
[----:B------:R-:W-:Y:S01]  /*1570*/  ISETP.GE.AND P3, PT, R3, R0, PT ;  /* 0x000000000300720c */ /* 0x000fe20003f66270 */
[----:B------:R-:W-:Y:S01]  /*1580*/  UIADD3 UR8, UR16, 0x4, URZ ;  /* 0x0000000410087890 */ /* 0x000fe2000fffe03f */
[C---:B------:R-:W-:Y:S01]  /*1590*/  VIADD R0, R120.reuse, 0x10 ;  /* 0x0000001078007836 */ /* 0x040fe20000000000 */
[----:B------:R-:W-:Y:S01]  /*15a0*/  UMOV UR11, 0x40000040 ;  /* 0x40000040000b7882 */ /* 0x000fe20000000000 */
[----:B------:R-:W-:Y:S01]  /*15b0*/  UMOV UR9, 0x40000040 ;  /* 0x4000004000097882 */ /* 0x000fe20000000000 */
[----:B------:R-:W-:Y:S01]  /*15c0*/  UIADD3 UR14, UR18, 0x6, URZ ;  /* 0x00000006120e7890 */ /* 0x000fe2000fffe03f */
[----:B------:R-:W-:Y:S01]  /*15d0*/  ISETP.GE.AND P1, PT, R5, R120, PT ;  /* 0x000000780500720c */ /* 0x000fe20003f26270 */
[----:B------:R-:W-:Y:S01]  /*15e0*/  UIADD3 UR12, UR16, 0x6, URZ ;  /* 0x00000006100c7890 */ /* 0x000fe2000fffe03f */
[----:B------:R-:W-:Y:S01]  /*15f0*/  ISETP.GE.AND P6, PT, R3, R0, PT ;  /* 0x000000000300720c */ /* 0x000fe20003fc6270 */
[----:B------:R-:W-:Y:S01]  /*1600*/  UMOV UR15, 0x40000040 ;  /* 0x40000040000f7882 */ /* 0x000fe20000000000 */
[----:B------:R-:W-:Y:S01]  /*1610*/  UMOV UR13, 0x40000040 ;  /* 0x40000040000d7882 */ /* 0x000fe20000000000 */
[C---:B------:R-:W-:Y:S01]  /*1620*/  VIADD R0, R120.reuse, 0x18 ;  /* 0x0000001878007836 */ /* 0x040fe20000000000 */
[----:B------:R-:W-:Y:S01]  /*1630*/  ISETP.GT.AND P2, PT, R5, R120, PT ;  /* 0x000000780500720c */ /* 0x000fe20003f44270 */
[C---:B------:R-:W-:Y:S01]  /*1640*/  VIADD R4, R120.reuse, 0x9 ;  /* 0x0000000978047836 */ /* 0x040fe20000000000 */
[----:B------:R-:W-:Y:S01]  /*1650*/  P2R R10, PR, RZ, 0x1 ;  /* 0x00000001ff0a7803 */ /* 0x000fe20000000000 */
[----:B------:R-:W-:-:S03]  /*1660*/  VIADD R6, R120, 0x11 ;  /* 0x0000001178067836 */ /* 0x000fc60000000000 */
[C---:B------:R-:W-:Y:S02]  /*1670*/  ISETP.GE.AND P4, PT, R3.reuse, R4, PT ;  /* 0x000000040300720c */ /* 0x040fe40003f86270 */
[----:B------:R-:W-:Y:S02]  /*1680*/  IADD3 R4, R120, 0x19, RZ ;  /* 0x0000001978047810 */ /* 0x000fe40007ffe0ff */
[----:B------:R-:W-:Y:S01]  /*1690*/  ISETP.GE.AND P5, PT, R3, R6, PT ;  /* 0x000000060300720c */ /* 0x000fe20003fa6270 */
[----:B------:R-:W-:Y:S02]  /*16a0*/  WARPGROUP.DEPBAR.LE gsb0, 0x0 ;  /* 0x00008000000079c5 */ /* 0x000fe40000010000 */
[----:B------:R-:W-:-:S06]  /*16b0*/  WARPGROUP.ARRIVE ;  /* 0x00000000000079c5 */ /* 0x000fcc0000000000 */
[----:B------:R-:W-:Y:S01]  /*16c0*/  HGMMA.64x128x16.F32 R24, gdesc[UR4], R24, gsb0 ;  /* 0x01e00000041879f0 */ /* 0x000fe20008000818 */
[----:B------:R-:W-:Y:S02]  /*16d0*/  ULDC UR6, c[0x0][0x604] ;  /* 0x0001810000067ab9 */ /* 0x000fe40000000800 */
[----:B------:R-:W-:Y:S02]  /*16e0*/  WARPGROUP.DEPBAR.LE gsb0, 0x0 ;  /* 0x00008000000079c5 */ /* 0x000fe40000010000 */
[----:B------:R-:W-:-:S07]  /*16f0*/  WARPGROUP.ARRIVE ;  /* 0x00000000000079c5 */ /* 0x000fce0000000000 */
[----:B------:R-:W-:Y:S03]  /*1700*/  HGMMA.64x128x16.F32 R24, gdesc[UR8], R24, gsb0 ;  /* 0x01e00000081879f0 */ /* 0x000fe60008000818 */
[----:B------:R-:W-:Y:S02]  /*1710*/  WARPGROUP.DEPBAR.LE gsb0, 0x0 ;  /* 0x00008000000079c5 */ /* 0x000fe40000010000 */
[----:B------:R-:W-:-:S07]  /*1720*/  WARPGROUP.ARRIVE ;  /* 0x00000000000079c5 */ /* 0x000fce0000000000 */
[----:B------:R-:W-:Y:S03]  /*1730*/  HGMMA.64x128x16.F32 R24, gdesc[UR12], R24, gsb0 ;  /* 0x01e000000c1879f0 */ /* 0x000fe60008000818 */
[----:B------:R-:W-:Y:S02]  /*1740*/  WARPGROUP.DEPBAR.LE gsb0, 0x0 ;  /* 0x00008000000079c5 */ /* 0x000fe40000010000 */
[----:B------:R-:W-:Y:S02]  /*1750*/  FSEL R26, R26, -INF , P1 ;  /* 0xff8000001a1a7808 */ /* 0x000fe40000800000 */
[----:B------:R-:W-:Y:S02]  /*1760*/  ISETP.GE.AND P1, PT, R3, R120, PT ;  /* 0x000000780300720c */ /* 0x000fe40003f26270 */
[----:B------:R-:W-:Y:S02]  /*1770*/  FSEL R27, R27, -INF , P2 ;  /* 0xff8000001b1b7808 */ /* 0x000fe40001000000 */
[----:B------:R-:W-:-:S02]  /*1780*/  FSEL R24, R24, -INF , P1 ;  /* 0xff80000018187808 */ /* 0x000fc40000800000 */
[----:B------:R-:W-:Y:S02]  /*1790*/  FSEL R30, R30, -INF , P1 ;  /* 0xff8000001e1e7808 */ /* 0x000fe40000800000 */
[C---:B------:R-:W-:Y:S01]  /*17a0*/  ISETP.GE.AND P1, PT, R3.reuse, R0, PT ;  /* 0x000000000300720c */ /* 0x040fe20003f26270 */
[----:B------:R-:W-:Y:S01]  /*17b0*/  VIADD R0, R120, 0x20 ;  /* 0x0000002078007836 */ /* 0x000fe20000000000 */
[C---:B------:R-:W-:Y:S02]  /*17c0*/  ISETP.GT.AND P2, PT, R3.reuse, R120, PT ;  /* 0x000000780300720c */ /* 0x040fe40003f44270 */
[----:B------:R-:W-:Y:S02]  /*17d0*/  FSEL R28, R28, -INF , P3 ;  /* 0xff8000001c1c7808 */ /* 0x000fe40001800000 */
[----:B------:R-:W-:Y:S02]  /*17e0*/  FSEL R34, R34, -INF , P3 ;  /* 0xff80000022227808 */ /* 0x000fe40001800000 */
[----:B------:R-:W-:-:S02]  /*17f0*/  ISETP.GE.AND P3, PT, R3, R0, PT ;  /* 0x000000000300720c */ /* 0x000fc40003f66270 */
[C---:B------:R-:W-:Y:S02]  /*1800*/  IADD3 R0, R120.reuse, 0x28, RZ ;  /* 0x0000002878007810 */ /* 0x040fe40007ffe0ff */
[----:B------:R-:W-:Y:S02]  /*1810*/  FSEL R25, R25, -INF , P2 ;  /* 0xff80000019197808 */ /* 0x000fe40001000000 */
[----:B------:R-:W-:Y:S02]  /*1820*/  FSEL R31, R31, -INF , P2 ;  /* 0xff8000001f1f7808 */ /* 0x000fe40001000000 */
[----:B------:R-:W-:Y:S01]  /*1830*/  ISETP.GE.AND P2, PT, R3, R4, PT ;  /* 0x000000040300720c */ /* 0x000fe20003f46270 */
[----:B------:R-:W-:Y:S01]  /*1840*/  VIADD R4, R120, 0x21 ;  /* 0x0000002178047836 */ /* 0x000fe20000000000 */
[----:B------:R-:W-:Y:S02]  /*1850*/  FSEL R32, R32, -INF , P6 ;  /* 0xff80000020207808 */ /* 0x000fe40003000000 */
[----:B------:R-:W-:-:S02]  /*1860*/  FSEL R38, R38, -INF , P6 ;  /* 0xff80000026267808 */ /* 0x000fc40003000000 */
[----:B------:R-:W-:Y:S01]  /*1870*/  ISETP.GE.AND P6, PT, R3, R0, PT ;  /* 0x000000000300720c */ /* 0x000fe20003fc6270 */
[C---:B------:R-:W-:Y:S01]  /*1880*/  VIADD R0, R120.reuse, 0x30 ;  /* 0x0000003078007836 */ /* 0x040fe20000000000 */
[----:B------:R-:W-:Y:S02]  /*1890*/  FSEL R29, R29, -INF , P4 ;  /* 0xff8000001d1d7808 */ /* 0x000fe40002000000 */
[----:B------:R-:W-:Y:S02]  /*18a0*/  FSEL R35, R35, -INF , P4 ;  /* 0xff80000023237808 */ /* 0x000fe40002000000 */
[----:B------:R-:W-:Y:S01]  /*18b0*/  ISETP.GE.AND P4, PT, R3, R4, PT ;  /* 0x000000040300720c */ /* 0x000fe20003f86270 */
[----:B------:R-:W-:Y:S01]  /*18c0*/  VIADD R4, R120, 0x29 ;  /* 0x0000002978047836 */ /* 0x000fe20000000000 */
[----:B------:R-:W-:Y:S02]  /*18d0*/  FSEL R36, R36, -INF , P1 ;  /* 0xff80000024247808 */ /* 0x000fe40000800000 */
[----:B------:R-:W-:-:S02]  /*18e0*/  FSEL R42, R42, -INF , P1 ;  /* 0xff8000002a2a7808 */ /* 0x000fc40000800000 */
[----:B------:R-:W-:Y:S02]  /*18f0*/  ISETP.GE.AND P1, PT, R3, R0, PT ;  /* 0x000000000300720c */ /* 0x000fe40003f26270 */
[----:B------:R-:W-:Y:S02]  /*1900*/  IADD3 R0, R120, 0x31, RZ ;  /* 0x0000003178007810 */ /* 0x000fe40007ffe0ff */
[----:B------:R-:W-:Y:S02]  /*1910*/  FMNMX R5, R24, R25, !PT ;  /* 0x0000001918057209 */ /* 0x000fe40007800000 */
[----:B------:R-:W-:Y:S02]  /*1920*/  FSEL R33, R33, -INF , P5 ;  /* 0xff80000021217808 */ /* 0x000fe40002800000 */
[----:B------:R-:W-:Y:S02]  /*1930*/  FSEL R39, R39, -INF , P5 ;  /* 0xff80000027277808 */ /* 0x000fe40002800000 */
[----:B------:R-:W-:-:S02]  /*1940*/  FSEL R37, R37, -INF , P2 ;  /* 0xff80000025257808 */ /* 0x000fc40001000000 */
[----:B------:R-:W-:Y:S02]  /*1950*/  FSEL R43, R43, -INF , P2 ;  /* 0xff8000002b2b7808 */ /* 0x000fe40001000000 */
[C---:B------:R-:W-:Y:S02]  /*1960*/  ISETP.GE.AND P5, PT, R3.reuse, R4, PT ;  /* 0x000000040300720c */ /* 0x040fe40003fa6270 */
[----:B------:R-:W-:Y:S01]  /*1970*/  ISETP.GE.AND P2, PT, R3, R0, PT ;  /* 0x000000000300720c */ /* 0x000fe20003f46270 */
[----:B------:R-:W-:Y:S01]  /*1980*/  VIADD R0, R120, 0x38 ;  /* 0x0000003878007836 */ /* 0x000fe20000000000 */
[----:B------:R-:W-:Y:S02]  /*1990*/  FMNMX R4, R28, R5, !PT ;  /* 0x000000051c047209 */ /* 0x000fe40007800000 */
[----:B------:R-:W-:Y:S02]  /*19a0*/  FSEL R40, R40, -INF , P3 ;  /* 0xff80000028287808 */ /* 0x000fe40001800000 */
[----:B------:R-:W-:-:S02]  /*19b0*/  FMNMX R5, R29, R4, !PT ;  /* 0x000000041d057209 */ /* 0x000fc40007800000 */
[----:B------:R-:W-:Y:S02]  /*19c0*/  FSEL R46, R46, -INF , P3 ;  /* 0xff8000002e2e7808 */ /* 0x000fe40001800000 */
[----:B------:R-:W-:Y:S01]  /*19d0*/  ISETP.GE.AND P3, PT, R3, R0, PT ;  /* 0x000000000300720c */ /* 0x000fe20003f66270 */
[----:B------:R-:W-:Y:S01]  /*19e0*/  VIADD R0, R120, 0x39 ;  /* 0x0000003978007836 */ /* 0x000fe20000000000 */
[----:B------:R-:W-:Y:S02]  /*19f0*/  FMNMX R4, R32, R5, !PT ;  /* 0x0000000520047209 */ /* 0x000fe40007800000 */
[----:B------:R-:W-:Y:S02]  /*1a00*/  FSEL R41, R41, -INF , P4 ;  /* 0xff80000029297808 */ /* 0x000fe40002000000 */
[----:B------:R-:W-:Y:S02]  /*1a10*/  FSEL R47, R47, -INF , P4 ;  /* 0xff8000002f2f7808 */ /* 0x000fe40002000000 */
[----:B------:R-:W-:-:S02]  /*1a20*/  ISETP.GE.AND P4, PT, R3, R0, PT ;  /* 0x000000000300720c */ /* 0x000fc40003f86270 */
[----:B------:R-:W-:Y:S02]  /*1a30*/  FMNMX R5, R33, R4, !PT ;  /* 0x0000000421057209 */ /* 0x000fe40007800000 */
[----:B------:R-:W-:Y:S02]  /*1a40*/  IADD3 R0, R120, 0x40, RZ ;  /* 0x0000004078007810 */ /* 0x000fe40007ffe0ff */
[----:B------:R-:W-:Y:S02]  /*1a50*/  FSEL R44, R44, -INF , P6 ;  /* 0xff8000002c2c7808 */ /* 0x000fe40003000000 */
[----:B------:R-:W-:Y:S02]  /*1a60*/  FSEL R50, R50, -INF , P6 ;  /* 0xff80000032327808 */ /* 0x000fe40003000000 */
[----:B------:R-:W-:Y:S02]  /*1a70*/  FMNMX R4, R36, R5, !PT ;  /* 0x0000000524047209 */ /* 0x000fe40007800000 */
[----:B------:R-:W-:Y:S01]  /*1a80*/  ISETP.GE.AND P6, PT, R3, R0, PT ;  /* 0x000000000300720c */ /* 0x000fe20003fc6270 */
[----:B------:R-:W-:Y:S01]  /*1a90*/  VIADD R0, R120, 0x41 ;  /* 0x0000004178007836 */ /* 0x000fe20000000000 */
[----:B------:R-:W-:-:S02]  /*1aa0*/  FMNMX R5, R37, R4, !PT ;  /* 0x0000000425057209 */ /* 0x000fc40007800000 */
[----:B------:R-:W-:Y:S02]  /*1ab0*/  FSEL R45, R45, -INF , P5 ;  /* 0xff8000002d2d7808 */ /* 0x000fe40002800000 */
[----:B------:R-:W-:Y:S02]  /*1ac0*/  FSEL R51, R51, -INF , P5 ;  /* 0xff80000033337808 */ /* 0x000fe40002800000 */
[----:B------:R-:W-:Y:S01]  /*1ad0*/  ISETP.GE.AND P5, PT, R3, R0, PT ;  /* 0x000000000300720c */ /* 0x000fe20003fa6270 */
[----:B------:R-:W-:Y:S01]  /*1ae0*/  VIADD R0, R120, 0x48 ;  /* 0x0000004878007836 */ /* 0x000fe20000000000 */
[----:B------:R-:W-:Y:S02]  /*1af0*/  FMNMX R4, R40, R5, !PT ;  /* 0x0000000528047209 */ /* 0x000fe40007800000 */
[----:B------:R-:W-:Y:S02]  /*1b00*/  FSEL R48, R48, -INF , P1 ;  /* 0xff80000030307808 */ /* 0x000fe40000800000 */
[----:B------:R-:W-:-:S02]  /*1b10*/  FSEL R54, R54, -INF , P1 ;  /* 0xff80000036367808 */ /* 0x000fc40000800000 */
[----:B------:R-:W-:Y:S02]  /*1b20*/  FMNMX R5, R41, R4, !PT ;  /* 0x0000000429057209 */ /* 0x000fe40007800000 */
[----:B------:R-:W-:Y:S02]  /*1b30*/  ISETP.GE.AND P1, PT, R3, R0, PT ;  /* 0x000000000300720c */ /* 0x000fe40003f26270 */
[----:B------:R-:W-:Y:S02]  /*1b40*/  IADD3 R0, R120, 0x49, RZ ;  /* 0x0000004978007810 */ /* 0x000fe40007ffe0ff */
[----:B------:R-:W-:Y:S02]  /*1b50*/  FSEL R49, R49, -INF , P2 ;  /* 0xff80000031317808 */ /* 0x000fe40001000000 */
[----:B------:R-:W-:Y:S02]  /*1b60*/  FMNMX R4, R44, R5, !PT ;  /* 0x000000052c047209 */ /* 0x000fe40007800000 */
[----:B------:R-:W-:-:S02]  /*1b70*/  FSEL R55, R55, -INF , P2 ;  /* 0xff80000037377808 */ /* 0x000fc40001000000 */
[----:B------:R-:W-:Y:S01]  /*1b80*/  ISETP.GE.AND P2, PT, R3, R0, PT ;  /* 0x000000000300720c */ /* 0x000fe20003f46270 */
[----:B------:R-:W-:Y:S01]  /*1b90*/  VIADD R0, R120, 0x50 ;  /* 0x0000005078007836 */ /* 0x000fe20000000000 */
[----:B------:R-:W-:Y:S02]  /*1ba0*/  FMNMX R5, R45, R4, !PT ;  /* 0x000000042d057209 */ /* 0x000fe40007800000 */
[----:B------:R-:W-:Y:S02]  /*1bb0*/  FSEL R52, R52, -INF , P3 ;  /* 0xff80000034347808 */ /* 0x000fe40001800000 */
[----:B------:R-:W-:Y:S02]  /*1bc0*/  FSEL R58, R58, -INF , P3 ;  /* 0xff8000003a3a7808 */ /* 0x000fe40001800000 */
[----:B------:R-:W-:Y:S01]  /*1bd0*/  ISETP.GE.AND P3, PT, R3, R0, PT ;  /* 0x000000000300720c */ /* 0x000fe20003f66270 */
[----:B------:R-:W-:Y:S01]  /*1be0*/  VIADD R0, R120, 0x51 ;  /* 0x0000005178007836 */ /* 0x000fe20000000000 */
[----:B------:R-:W-:-:S02]  /*1bf0*/  FMNMX R4, R48, R5, !PT ;  /* 0x0000000530047209 */ /* 0x000fc40007800000 */
[----:B------:R-:W-:Y:S02]  /*1c00*/  FSEL R53, R53, -INF , P4 ;  /* 0xff80000035357808 */ /* 0x000fe40002000000 */
[----:B------:R-:W-:Y:S02]  /*1c10*/  FSEL R59, R59, -INF , P4 ;  /* 0xff8000003b3b7808 */ /* 0x000fe40002000000 */
[----:B------:R-:W-:Y:S02]  /*1c20*/  FMNMX R5, R49, R4, !PT ;  /* 0x0000000431057209 */ /* 0x000fe40007800000 */
[----:B------:R-:W-:Y:S02]  /*1c30*/  ISETP.GE.AND P4, PT, R3, R0, PT ;  /* 0x000000000300720c */ /* 0x000fe40003f86270 */
[----:B------:R-:W-:Y:S02]  /*1c40*/  IADD3 R0, R120, 0x58, RZ ;  /* 0x0000005878007810 */ /* 0x000fe40007ffe0ff */
[----:B------:R-:W-:-:S02]  /*1c50*/  FMNMX R4, R52, R5, !PT ;  /* 0x0000000534047209 */ /* 0x000fc40007800000 */
[----:B------:R-:W-:Y:S02]  /*1c60*/  FSEL R56, R56, -INF , P6 ;  /* 0xff80000038387808 */ /* 0x000fe40003000000 */
[----:B------:R-:W-:Y:S02]  /*1c70*/  FSEL R62, R62, -INF , P6 ;  /* 0xff8000003e3e7808 */ /* 0x000fe40003000000 */
[----:B------:R-:W-:Y:S01]  /*1c80*/  ISETP.GE.AND P6, PT, R3, R0, PT ;  /* 0x000000000300720c */ /* 0x000fe20003fc6270 */
[C---:B------:R-:W-:Y:S01]  /*1c90*/  VIADD R0, R120.reuse, 0x59 ;  /* 0x0000005978007836 */ /* 0x040fe20000000000 */
[----:B------:R-:W-:Y:S02]  /*1ca0*/  FMNMX R5, R53, R4, !PT ;  /* 0x0000000435057209 */ /* 0x000fe40007800000 */
[----:B------:R-:W-:Y:S02]  /*1cb0*/  FSEL R57, R57, -INF , P5 ;  /* 0xff80000039397808 */ /* 0x000fe40002800000 */
[----:B------:R-:W-:Y:S01]  /*1cc0*/  ISETP.GE.AND P0, PT, R3, R0, PT ;  /* 0x000000000300720c */ /* 0x000fe20003f06270 */
[----:B------:R-:W-:Y:S01]  /*1cd0*/  VIADD R0, R120, 0x60 ;  /* 0x0000006078007836 */ /* 0x000fe20000000000 */
[----:B------:R-:W-:-:S02]  /*1ce0*/  FMNMX R4, R56, R5, !PT ;  /* 0x0000000538047209 */ /* 0x000fc40007800000 */
[----:B------:R-:W-:Y:S02]  /*1cf0*/  FSEL R60, R60, -INF , P1 ;  /* 0xff8000003c3c7808 */ /* 0x000fe40000800000 */
[----:B------:R-:W-:Y:S02]  /*1d00*/  FMNMX R5, R57, R4, !PT ;  /* 0x0000000439057209 */ /* 0x000fe40007800000 */
[----:B------:R-:W-:Y:S02]  /*1d10*/  FSEL R66, R66, -INF , P1 ;  /* 0xff80000042427808 */ /* 0x000fe40000800000 */
[----:B------:R-:W-:Y:S02]  /*1d20*/  ISETP.GE.AND P1, PT, R3, R0, PT ;  /* 0x000000000300720c */ /* 0x000fe40003f26270 */
[----:B------:R-:W-:Y:S02]  /*1d30*/  IADD3 R0, R120, 0x61, RZ ;  /* 0x0000006178007810 */ /* 0x000fe40007ffe0ff */
[----:B------:R-:W-:-:S02]  /*1d40*/  FSEL R61, R61, -INF , P2 ;  /* 0xff8000003d3d7808 */ /* 0x000fc40001000000 */
[----:B------:R-:W-:Y:S02]  /*1d50*/  FMNMX R4, R60, R5, !PT ;  /* 0x000000053c047209 */ /* 0x000fe40007800000 */
[----:B------:R-:W-:Y:S02]  /*1d60*/  FSEL R67, R67, -INF , P2 ;  /* 0xff80000043437808 */ /* 0x000fe40001000000 */
[----:B------:R-:W-:Y:S01]  /*1d70*/  ISETP.GE.AND P2, PT, R3, R0, PT ;  /* 0x000000000300720c */ /* 0x000fe20003f46270 */
[----:B------:R-:W-:Y:S01]  /*1d80*/  VIADD R0, R120, 0x68 ;  /* 0x0000006878007836 */ /* 0x000fe20000000000 */
[----:B------:R-:W-:Y:S02]  /*1d90*/  FSEL R64, R64, -INF , P3 ;  /* 0xff80000040407808 */ /* 0x000fe40001800000 */
[----:B------:R-:W-:Y:S02]  /*1da0*/  FMNMX R5, R61, R4, !PT ;  /* 0x000000043d057209 */ /* 0x000fe40007800000 */
[----:B------:R-:W-:-:S02]  /*1db0*/  FSEL R70, R70, -INF , P3 ;  /* 0xff80000046467808 */ /* 0x000fc40001800000 */
[----:B------:R-:W-:Y:S02]  /*1dc0*/  FSEL R65, R65, -INF , P4 ;  /* 0xff80000041417808 */ /* 0x000fe40002000000 */
[----:B------:R-:W-:Y:S02]  /*1dd0*/  FMNMX R4, R64, R5, !PT ;  /* 0x0000000540047209 */ /* 0x000fe40007800000 */
[----:B------:R-:W-:Y:S01]  /*1de0*/  ISETP.GE.AND P3, PT, R3, R0, PT ;  /* 0x000000000300720c */ /* 0x000fe20003f66270 */
[----:B------:R-:W-:Y:S01]  /*1df0*/  VIADD R0, R120, 0x78 ;  /* 0x0000007878007836 */ /* 0x000fe20000000000 */
[----:B------:R-:W-:Y:S02]  /*1e00*/  FSEL R68, R68, -INF , P6 ;  /* 0xff80000044447808 */ /* 0x000fe40003000000 */
[----:B------:R-:W-:Y:S02]  /*1e10*/  FMNMX R5, R65, R4, !PT ;  /* 0x0000000441057209 */ /* 0x000fe40007800000 */
[----:B------:R-:W-:-:S02]  /*1e20*/  FSEL R71, R71, -INF , P4 ;  /* 0xff80000047477808 */ /* 0x000fc40002000000 */
[----:B------:R-:W-:Y:S02]  /*1e30*/  ISETP.GE.AND P4, PT, R3, R0, PT ;  /* 0x000000000300720c */ /* 0x000fe40003f86270 */
[----:B------:R-:W-:Y:S02]  /*1e40*/  FSEL R69, R69, -INF , P0 ;  /* 0xff80000045457808 */ /* 0x000fe40000000000 */
[----:B------:R-:W-:Y:S02]  /*1e50*/  FMNMX R4, R68, R5, !PT ;  /* 0x0000000544047209 */ /* 0x000fe40007800000 */
[----:B------:R-:W-:Y:S02]  /*1e60*/  IADD3 R0, R120, 0x79, RZ ;  /* 0x0000007978007810 */ /* 0x000fe40007ffe0ff */
[----:B------:R-:W-:Y:S02]  /*1e70*/  FSEL R84, R84, -INF , P4 ;  /* 0xff80000054547808 */ /* 0x000fe40002000000 */
[----:B------:R-:W-:-:S02]  /*1e80*/  FSEL R72, R72, -INF , P1 ;  /* 0xff80000048487808 */ /* 0x000fc40000800000 */
[----:B------:R-:W-:Y:S02]  /*1e90*/  FMNMX R5, R69, R4, !PT ;  /* 0x0000000445057209 */ /* 0x000fe40007800000 */
[----:B------:R-:W-:Y:S01]  /*1ea0*/  ISETP.GE.AND P4, PT, R3, R0, PT ;  /* 0x000000000300720c */ /* 0x000fe20003f86270 */
[----:B------:R-:W-:Y:S01]  /*1eb0*/  VIADD R0, R120, 0x69 ;  /* 0x0000006978007836 */ /* 0x000fe20000000000 */
[----:B------:R-:W-:Y:S02]  /*1ec0*/  FSEL R73, R73, -INF , P2 ;  /* 0xff80000049497808 */ /* 0x000fe40001000000 */
[----:B------:R-:W-:Y:S02]  /*1ed0*/  FMNMX R4, R72, R5, !PT ;  /* 0x0000000548047209 */ /* 0x000fe40007800000 */
[----:B------:R-:W-:Y:S02]  /*1ee0*/  FSEL R85, R85, -INF , P4 ;  /* 0xff80000055557808 */ /* 0x000fe40002000000 */
[----:B------:R-:W-:Y:S01]  /*1ef0*/  ISETP.GE.AND P4, PT, R3, R0, PT ;  /* 0x000000000300720c */ /* 0x000fe20003f86270 */
[----:B------:R-:W-:Y:S01]  /*1f00*/  VIADD R0, R120, 0x70 ;  /* 0x0000007078007836 */ /* 0x000fe20000000000 */
[----:B------:R-:W-:-:S02]  /*1f10*/  P2R R6, PR, RZ, 0x40 ;  /* 0x00000040ff067803 */ /* 0x000fc40000000000 */
[----:B------:R-:W-:Y:S02]  /*1f20*/  FSEL R76, R76, -INF , P3 ;  /* 0xff8000004c4c7808 */ /* 0x000fe40001800000 */
[----:B------:R-:W-:Y:S02]  /*1f30*/  FMNMX R5, R73, R4, !PT ;  /* 0x0000000449057209 */ /* 0x000fe40007800000 */
[----:B------:R-:W-:Y:S02]  /*1f40*/  P2R R9, PR, RZ, 0x1 ;  /* 0x00000001ff097803 */ /* 0x000fe40000000000 */
[----:B------:R-:W-:Y:S02]  /*1f50*/  FSEL R63, R63, -INF , P5 ;  /* 0xff8000003f3f7808 */ /* 0x000fe40002800000 */
[----:B------:R-:W-:Y:S02]  /*1f60*/  ISETP.NE.AND P0, PT, R6, RZ, PT ;  /* 0x000000ff0600720c */ /* 0x000fe40003f05270 */
[----:B------:R-:W-:-:S02]  /*1f70*/  IADD3 R4, R120, 0x71, RZ ;  /* 0x0000007178047810 */ /* 0x000fc40007ffe0ff */
[----:B------:R-:W-:Y:S02]  /*1f80*/  FSEL R77, R77, -INF , P4 ;  /* 0xff8000004d4d7808 */ /* 0x000fe40002000000 */
[----:B------:R-:W-:Y:S02]  /*1f90*/  FMNMX R6, R76, R5, !PT ;  /* 0x000000054c067209 */ /* 0x000fe40007800000 */
[----:B------:R-:W-:Y:S02]  /*1fa0*/  ISETP.GE.AND P5, PT, R3, R0, PT ;  /* 0x000000000300720c */ /* 0x000fe40003fa6270 */
[----:B------:R-:W-:Y:S02]  /*1fb0*/  FMNMX R5, R77, R6, !PT ;  /* 0x000000064d057209 */ /* 0x000fe40007800000 */
[----:B------:R-:W-:Y:S02]  /*1fc0*/  FSEL R80, R80, -INF , P5 ;  /* 0xff80000050507808 */ /* 0x000fe40002800000 */
[----:B------:R-:W-:-:S02]  /*1fd0*/  ISETP.GE.AND P6, PT, R3, R4, PT ;  /* 0x000000040300720c */ /* 0x000fc40003fc6270 */
[----:B------:R-:W-:Y:S02]  /*1fe0*/  FMNMX R0, R80, R5, !PT ;  /* 0x0000000550007209 */ /* 0x000fe40007800000 */
[----:B------:R-:W-:Y:S02]  /*1ff0*/  FSEL R81, R81, -INF , P6 ;  /* 0xff80000051517808 */ /* 0x000fe40003000000 */
[----:B------:R-:W-:Y:S02]  /*2000*/  P2R R8, PR, RZ, 0x1 ;  /* 0x00000001ff087803 */ /* 0x000fe40000000000 */
[----:B------:R-:W-:Y:S02]  /*2010*/  FMNMX R3, R81, R0, !PT ;  /* 0x0000000051037209 */ /* 0x000fe40007800000 */
[----:B------:R-:W-:Y:S02]  /*2020*/  FSEL R78, R78, -INF , P1 ;  /* 0xff8000004e4e7808 */ /* 0x000fe40000800000 */
[----:B------:R-:W-:-:S02]  /*2030*/  FMNMX R0, R84, R3, !PT ;  /* 0x0000000354007209 */ /* 0x000fc40007800000 */
[----:B------:R-:W-:Y:S02]  /*2040*/  FSEL R82, R82, -INF , P3 ;  /* 0xff80000052527808 */ /* 0x000fe40001800000 */
[----:B------:R-:W-:Y:S02]  /*2050*/  FMNMX R0, R85, R0, !PT ;  /* 0x0000000055007209 */ /* 0x000fe40007800000 */
[----:B------:R-:W-:Y:S02]  /*2060*/  FSEL R83, R83, -INF , P4 ;  /* 0xff80000053537808 */ /* 0x000fe40002000000 */
[----:B------:R-:W-:Y:S01]  /*2070*/  FSEL R87, R87, -INF , P6 ;  /* 0xff80000057577808 */ /* 0x000fe20003000000 */
[----:B------:R-:W1:Y:S01]  /*2080*/  SHFL.BFLY PT, R3, R0, 0x1, 0x1f ;  /* 0x0c201f0000037f89 */ /* 0x000e6200000e0000 */
[----:B------:R-:W-:Y:S02]  /*2090*/  FSEL R79, R79, -INF , P2 ;  /* 0xff8000004f4f7808 */ /* 0x000fe40001000000 */
[----:B------:R-:W-:-:S02]  /*20a0*/  FSEL R86, R86, -INF , P5 ;  /* 0xff80000056567808 */ /* 0x000fc40002800000 */
[----:B-1----:R-:W-:-:S05]  /*20b0*/  FMNMX R3, R0, R3, !PT ;  /* 0x0000000300037209 */ /* 0x002fca0007800000 */
[----:B------:R-:W1:Y:S02]  /*20c0*/  SHFL.BFLY PT, R4, R3, 0x2, 0x1f ;  /* 0x0c401f0003047f89 */ /* 0x000e6400000e0000 */
[----:B-1----:R-:W-:Y:S02]  /*20d0*/  FMNMX R4, R3, R4, !PT ;  /* 0x0000000403047209 */ /* 0x002fe40007800000 */
[----:B------:R-:W-:Y:S02]  /*20e0*/  FMNMX R3, R26, R27, !PT ;  /* 0x0000001b1a037209 */ /* 0x000fe40007800000 */
[----:B------:R-:W-:Y:S02]  /*20f0*/  FSETP.NEU.AND P0, PT, R4, -INF , PT ;  /* 0xff8000000400780b */ /* 0x000fe40003f0d000 */
[----:B------:R-:W-:Y:S02]  /*2100*/  FMNMX R0, R30, R3, !PT ;  /* 0x000000031e007209 */ /* 0x000fe40007800000 */
[----:B------:R-:W-:-:S02]  /*2110*/  FSEL R5, R4, RZ, P0 ;  /* 0x000000ff04057208 */ /* 0x000fc40000000000 */
[----:B------:R-:W-:Y:S02]  /*2120*/  ISETP.NE.AND P0, PT, R8, RZ, PT ;  /* 0x000000ff0800720c */ /* 0x000fe40003f05270 */
[----:B------:R-:W-:Y:S01]  /*2130*/  FMNMX R3, R31, R0, !PT ;  /* 0x000000001f037209 */ /* 0x000fe20007800000 */
[----:B------:R-:W-:Y:S01]  /*2140*/  FMUL R88, R5, UR6 ;  /* 0x0000000605587c20 */ /* 0x000fe20008400000 */
[----:B------:R-:W-:Y:S02]  /*2150*/  FSEL R74, R74, -INF , P0 ;  /* 0xff8000004a4a7808 */ /* 0x000fe40000000000 */
[----:B------:R-:W-:Y:S01]  /*2160*/  ISETP.NE.AND P0, PT, R9, RZ, PT ;  /* 0x000000ff0900720c */ /* 0x000fe20003f05270 */
[--C-:B------:R-:W-:Y:S01]  /*2170*/  FFMA R24, R24, UR6, -R88.reuse ;  /* 0x0000000618187c23 */ /* 0x100fe20008000858 */
[--C-:B------:R-:W-:Y:S01]  /*2180*/  FFMA R8, R28, UR6, -R88.reuse ;  /* 0x000000061c087c23 */ /* 0x100fe20008000858 */
[----:B------:R-:W-:Y:S01]  /*2190*/  FMNMX R0, R34, R3, !PT ;  /* 0x0000000322007209 */ /* 0x000fe20007800000 */
[--C-:B------:R-:W-:Y:S01]  /*21a0*/  FFMA R9, R29, UR6, -R88.reuse ;  /* 0x000000061d097c23 */ /* 0x100fe20008000858 */
[----:B------:R-:W-:Y:S01]  /*21b0*/  FSEL R75, R75, -INF , P0 ;  /* 0xff8000004b4b7808 */ /* 0x000fe20000000000 */
[--C-:B------:R-:W-:Y:S01]  /*21c0*/  FFMA R11, R33, UR6, -R88.reuse ;  /* 0x00000006210b7c23 */ /* 0x100fe20008000858 */
[----:B------:R-:W-:Y:S01]  /*21d0*/  FSETP.GEU.AND P1, PT, R24, -126, PT ;  /* 0xc2fc00001800780b */ /* 0x000fe20003f2e000 */
[--C-:B------:R-:W-:Y:S01]  /*21e0*/  FFMA R5, R25, UR6, -R88.reuse ;  /* 0x0000000619057c23 */ /* 0x100fe20008000858 */
[----:B------:R-:W-:Y:S01]  /*21f0*/  ISETP.NE.AND P0, PT, R10, RZ, PT ;  /* 0x000000ff0a00720c */ /* 0x000fe20003f05270 */
[--C-:B------:R-:W-:Y:S01]  /*2200*/  FFMA R10, R36, UR6, -R88.reuse ;  /* 0x00000006240a7c23 */ /* 0x100fe20008000858 */
[----:B------:R-:W-:Y:S01]  /*2210*/  FMNMX R3, R35, R0, !PT ;  /* 0x0000000023037209 */ /* 0x000fe20007800000 */
[--C-:B------:R-:W-:Y:S01]  /*2220*/  FFMA R28, R32, UR6, -R88.reuse ;  /* 0x00000006201c7c23 */ /* 0x100fe20008000858 */
[----:B------:R-:W-:Y:S01]  /*2230*/  FSETP.GEU.AND P3, PT, R8, -126, PT ;  /* 0xc2fc00000800780b */ /* 0x000fe20003f6e000 */
[--C-:B------:R-:W-:Y:S01]  /*2240*/  FFMA R32, R40, UR6, -R88.reuse ;  /* 0x0000000628207c23 */ /* 0x100fe20008000858 */
[----:B------:R-:W-:Y:S01]  /*2250*/  FMNMX R0, R38, R3, !PT ;  /* 0x0000000326007209 */ /* 0x000fe20007800000 */
[--C-:B------:R-:W-:Y:S01]  /*2260*/  FFMA R36, R48, UR6, -R88.reuse ;  /* 0x0000000630247c23 */ /* 0x100fe20008000858 */
[----:B------:R-:W-:Y:S01]  /*2270*/  FSETP.GEU.AND P4, PT, R9, -126, PT ;  /* 0xc2fc00000900780b */ /* 0x000fe20003f8e000 */
[--C-:B------:R-:W-:Y:S01]  /*2280*/  FFMA R15, R41, UR6, -R88.reuse ;  /* 0x00000006290f7c23 */ /* 0x100fe20008000858 */
[----:B------:R-:W-:Y:S01]  /*2290*/  FMNMX R3, R39, R0, !PT ;  /* 0x0000000027037209 */ /* 0x000fe20007800000 */
[----:B------:R-:W-:Y:S01]  /*22a0*/  @!P1 FMUL R24, R24, 0.5 ;  /* 0x3f00000018189820 */ /* 0x000fe20000400000 */
[----:B------:R-:W-:Y:S01]  /*22b0*/  FSETP.GEU.AND P6, PT, R11, -126, PT ;  /* 0xc2fc00000b00780b */ /* 0x000fe20003fce000 */
[--C-:B------:R-:W-:Y:S01]  /*22c0*/  FFMA R21, R45, UR6, -R88.reuse ;  /* 0x000000062d157c23 */ /* 0x100fe20008000858 */
[----:B------:R-:W-:Y:S01]  /*22d0*/  FMNMX R0, R42, R3, !PT ;  /* 0x000000032a007209 */ /* 0x000fe20007800000 */
[--C-:B------:R-:W-:Y:S01]  /*22e0*/  FFMA R13, R37, UR6, -R88.reuse ;  /* 0x00000006250d7c23 */ /* 0x100fe20008000858 */
[----:B------:R-:W-:Y:S01]  /*22f0*/  FSETP.GEU.AND P2, PT, R5, -126, PT ;  /* 0xc2fc00000500780b */ /* 0x000fe20003f4e000 */
[----:B------:R-:W1:Y:S01]  /*2300*/  MUFU.EX2 R24, R24 ;  /* 0x0000001800187308 */ /* 0x000e620000000800 */
[----:B------:R-:W-:Y:S01]  /*2310*/  @!P3 FMUL R8, R8, 0.5 ;  /* 0x3f0000000808b820 */ /* 0x000fe20000400000 */
[----:B------:R-:W-:Y:S01]  /*2320*/  FMNMX R3, R43, R0, !PT ;  /* 0x000000002b037209 */ /* 0x000fe20007800000 */
[--C-:B------:R-:W-:Y:S01]  /*2330*/  FFMA R14, R52, UR6, -R88.reuse ;  /* 0x00000006340e7c23 */ /* 0x100fe20008000858 */
[----:B------:R-:W-:Y:S01]  /*2340*/  @!P4 FMUL R9, R9, 0.5 ;  /* 0x3f0000000909c820 */ /* 0x000fe20000400000 */
[----:B------:R-:W-:Y:S01]  /*2350*/  FSETP.GEU.AND P5, PT, R28, -126, PT ;  /* 0xc2fc00001c00780b */ /* 0x000fe20003fae000 */
[--C-:B------:R-:W-:Y:S01]  /*2360*/  FFMA R12, R44, UR6, -R88.reuse ;  /* 0x000000062c0c7c23 */ /* 0x100fe20008000858 */
[----:B------:R-:W-:Y:S01]  /*2370*/  FMNMX R0, R46, R3, !PT ;  /* 0x000000032e007209 */ /* 0x000fe20007800000 */
[----:B------:R-:W2:Y:S01]  /*2380*/  MUFU.EX2 R8, R8 ;  /* 0x0000000800087308 */ /* 0x000ea20000000800 */
[----:B------:R-:W-:Y:S01]  /*2390*/  @!P6 FMUL R11, R11, 0.5 ;  /* 0x3f0000000b0be820 */ /* 0x000fe20000400000 */
[--C-:B------:R-:W-:Y:S01]  /*23a0*/  FFMA R37, R60, UR6, -R88.reuse ;  /* 0x000000063c257c23 */ /* 0x100fe20008000858 */
[----:B------:R-:W-:Y:S01]  /*23b0*/  FMNMX R3, R47, R0, !PT ;  /* 0x000000002f037209 */ /* 0x000fe20007800000 */
[----:B------:R-:W-:Y:S01]  /*23c0*/  @!P2 FMUL R5, R5, 0.5 ;  /* 0x3f0000000505a820 */ /* 0x000fe20000400000 */
[--C-:B------:R-:W-:Y:S01]  /*23d0*/  FFMA R29, R53, UR6, -R88.reuse ;  /* 0x00000006351d7c23 */ /* 0x100fe20008000858 */
[--C-:B------:R-:W-:Y:S01]  /*23e0*/  FFMA R40, R57, UR6, -R88.reuse ;  /* 0x0000000639287c23 */ /* 0x100fe20008000858 */
[----:B------:R-:W-:Y:S01]  /*23f0*/  FMNMX R0, R50, R3, !PT ;  /* 0x0000000332007209 */ /* 0x000fe20007800000 */
[----:B------:R-:W3:Y:S01]  /*2400*/  MUFU.EX2 R9, R9 ;  /* 0x0000000900097308 */ /* 0x000ee20000000800 */
[----:B-1----:R-:W-:Y:S01]  /*2410*/  @!P1 FMUL R24, R24, R24 ;  /* 0x0000001818189220 */ /* 0x002fe20000400000 */
[----:B------:R-:W-:Y:S01]  /*2420*/  FSETP.GEU.AND P1, PT, R10, -126, PT ;  /* 0xc2fc00000a00780b */ /* 0x000fe20003f2e000 */
[----:B------:R-:W-:Y:S01]  /*2430*/  @!P5 FMUL R28, R28, 0.5 ;  /* 0x3f0000001c1cd820 */ /* 0x000fe20000400000 */
[----:B------:R-:W-:Y:S01]  /*2440*/  FMNMX R3, R51, R0, !PT ;  /* 0x0000000033037209 */ /* 0x000fe20007800000 */
[--C-:B------:R-:W-:Y:S01]  /*2450*/  FFMA R25, R49, UR6, -R88.reuse ;  /* 0x0000000631197c23 */ /* 0x100fe20008000858 */
[--C-:B------:R-:W-:Y:S01]  /*2460*/  FFMA R41, R64, UR6, -R88.reuse ;  /* 0x0000000640297c23 */ /* 0x100fe20008000858 */
[--C-:B------:R-:W-:Y:S01]  /*2470*/  FFMA R33, R56, UR6, -R88.reuse ;  /* 0x0000000638217c23 */ /* 0x100fe20008000858 */
[----:B------:R-:W-:Y:S01]  /*2480*/  FMNMX R0, R54, R3, !PT ;  /* 0x0000000336007209 */ /* 0x000fe20007800000 */
[----:B--2---:R-:W-:Y:S01]  /*2490*/  @!P3 FMUL R8, R8, R8 ;  /* 0x000000080808b220 */ /* 0x004fe20000400000 */
[----:B------:R-:W-:Y:S01]  /*24a0*/  FSETP.GEU.AND P3, PT, R32, -126, PT ;  /* 0xc2fc00002000780b */ /* 0x000fe20003f6e000 */
[----:B------:R-:W1:Y:S01]  /*24b0*/  MUFU.EX2 R11, R11 ;  /* 0x0000000b000b7308 */ /* 0x000e620000000800 */
[----:B------:R-:W-:Y:S01]  /*24c0*/  FMNMX R3, R55, R0, !PT ;  /* 0x0000000037037209 */ /* 0x000fe20007800000 */
[--C-:B------:R-:W-:Y:S01]  /*24d0*/  FFMA R72, R72, UR6, -R88.reuse ;  /* 0x0000000648487c23 */ /* 0x100fe20008000858 */
[--C-:B------:R-:W-:Y:S01]  /*24e0*/  FFMA R65, R65, UR6, -R88.reuse ;  /* 0x0000000641417c23 */ /* 0x100fe20008000858 */
[----:B------:R-:W-:Y:S01]  /*24f0*/  @!P1 FMUL R10, R10, 0.5 ;  /* 0x3f0000000a0a9820 */ /* 0x000fe20000400000 */
[----:B------:R-:W-:Y:S01]  /*2500*/  FMNMX R0, R58, R3, !PT ;  /* 0x000000033a007209 */ /* 0x000fe20007800000 */
[----:B---3--:R-:W-:Y:S01]  /*2510*/  @!P4 FMUL R9, R9, R9 ;  /* 0x000000090909c220 */ /* 0x008fe20000400000 */
[----:B------:R-:W-:Y:S01]  /*2520*/  FSETP.GEU.AND P4, PT, R15, -126, PT ;  /* 0xc2fc00000f00780b */ /* 0x000fe20003f8e000 */
[----:B------:R-:W2:Y:S01]  /*2530*/  MUFU.EX2 R5, R5 ;  /* 0x0000000500057308 */ /* 0x000ea20000000800 */
[----:B------:R-:W-:Y:S01]  /*2540*/  FMNMX R3, R59, R0, !PT ;  /* 0x000000003b037209 */ /* 0x000fe20007800000 */
[--C-:B------:R-:W-:Y:S01]  /*2550*/  FFMA R69, R69, UR6, -R88.reuse ;  /* 0x0000000645457c23 */ /* 0x100fe20008000858 */
[--C-:B------:R-:W-:Y:S01]  /*2560*/  FFMA R20, R61, UR6, -R88.reuse ;  /* 0x000000063d147c23 */ /* 0x100fe20008000858 */
[----:B------:R-:W-:Y:S01]  /*2570*/  @!P3 FMUL R32, R32, 0.5 ;  /* 0x3f0000002020b820 */ /* 0x000fe20000400000 */
[----:B------:R-:W-:Y:S01]  /*2580*/  FMNMX R0, R62, R3, !PT ;  /* 0x000000033e007209 */ /* 0x000fe20007800000 */
[--C-:B------:R-:W-:Y:S01]  /*2590*/  FFMA R76, R76, UR6, -R88.reuse ;  /* 0x000000064c4c7c23 */ /* 0x100fe20008000858 */
[--C-:B------:R-:W-:Y:S01]  /*25a0*/  FFMA R81, R81, UR6, -R88.reuse ;  /* 0x0000000651517c23 */ /* 0x100fe20008000858 */
[----:B------:R-:W3:Y:S01]  /*25b0*/  MUFU.EX2 R10, R10 ;  /* 0x0000000a000a7308 */ /* 0x000ee20000000800 */
[----:B-1----:R-:W-:Y:S01]  /*25c0*/  @!P6 FMUL R11, R11, R11 ;  /* 0x0000000b0b0be220 */ /* 0x002fe20000400000 */
[----:B------:R-:W-:Y:S01]  /*25d0*/  FMNMX R3, R63, R0, !PT ;  /* 0x000000003f037209 */ /* 0x000fe20007800000 */
[--C-:B------:R-:W-:Y:S01]  /*25e0*/  FFMA R68, R68, UR6, -R88.reuse ;  /* 0x0000000644447c23 */ /* 0x100fe20008000858 */
[----:B------:R-:W-:Y:S01]  /*25f0*/  FSETP.GEU.AND P6, PT, R21, -126, PT ;  /* 0xc2fc00001500780b */ /* 0x000fe20003fce000 */
[----:B------:R-:W-:Y:S01]  /*2600*/  @!P4 FMUL R15, R15, 0.5 ;  /* 0x3f0000000f0fc820 */ /* 0x000fe20000400000 */
[----:B------:R-:W-:Y:S01]  /*2610*/  FMNMX R0, R66, R3, !PT ;  /* 0x0000000342007209 */ /* 0x000fe20007800000 */
[--C-:B------:R-:W-:Y:S01]  /*2620*/  FFMA R77, R77, UR6, -R88.reuse ;  /* 0x000000064d4d7c23 */ /* 0x100fe20008000858 */
[----:B------:R-:W1:Y:S01]  /*2630*/  MUFU.EX2 R32, R32 ;  /* 0x0000002000207308 */ /* 0x000e620000000800 */
[----:B--2---:R-:W-:Y:S01]  /*2640*/  @!P2 FMUL R5, R5, R5 ;  /* 0x000000050505a220 */ /* 0x004fe20000400000 */
[----:B------:R-:W-:Y:S01]  /*2650*/  FSETP.GEU.AND P2, PT, R13, -126, PT ;  /* 0xc2fc00000d00780b */ /* 0x000fe20003f4e000 */
[--C-:B------:R-:W-:Y:S01]  /*2660*/  FFMA R73, R73, UR6, -R88.reuse ;  /* 0x0000000649497c23 */ /* 0x100fe20008000858 */
[----:B------:R-:W-:Y:S01]  /*2670*/  FMNMX R3, R67, R0, !PT ;  /* 0x0000000043037209 */ /* 0x000fe20007800000 */
[--C-:B------:R-:W-:Y:S01]  /*2680*/  FFMA R80, R80, UR6, -R88.reuse ;  /* 0x0000000650507c23 */ /* 0x100fe20008000858 */
[--C-:B------:R-:W-:Y:S01]  /*2690*/  FFMA R84, R84, UR6, -R88.reuse ;  /* 0x0000000654547c23 */ /* 0x100fe20008000858 */
[----:B------:R-:W-:Y:S01]  /*26a0*/  FFMA R85, R85, UR6, -R88 ;  /* 0x0000000655557c23 */ /* 0x000fe20008000858 */
[----:B------:R-:W2:Y:S01]  /*26b0*/  MUFU.EX2 R28, R28 ;  /* 0x0000001c001c7308 */ /* 0x000ea20000000800 */
[----:B---3--:R-:W-:Y:S01]  /*26c0*/  @!P1 FMUL R10, R10, R10 ;  /* 0x0000000a0a0a9220 */ /* 0x008fe20000400000 */
[----:B------:R-:W-:Y:S01]  /*26d0*/  FSETP.GEU.AND P1, PT, R36, -126, PT ;  /* 0xc2fc00002400780b */ /* 0x000fe20003f2e000 */
[----:B------:R-:W-:Y:S01]  /*26e0*/  @!P6 FMUL R21, R21, 0.5 ;  /* 0x3f0000001515e820 */ /* 0x000fe20000400000 */
[----:B------:R-:W-:-:S03]  /*26f0*/  FMNMX R0, R70, R3, !PT ;  /* 0x0000000346007209 */ /* 0x000fc60007800000 */
[----:B------:R-:W-:Y:S01]  /*2700*/  @!P2 FMUL R13, R13, 0.5 ;  /* 0x3f0000000d0da820 */ /* 0x000fe20000400000 */
[----:B------:R-:W3:Y:S01]  /*2710*/  MUFU.EX2 R15, R15 ;  /* 0x0000000f000f7308 */ /* 0x000ee20000000800 */
[----:B------:R-:W-:Y:S01]  /*2720*/  FMNMX R3, R71, R0, !PT ;  /* 0x0000000047037209 */ /* 0x000fe20007800000 */
[----:B-1----:R-:W-:Y:S01]  /*2730*/  @!P3 FMUL R32, R32, R32 ;  /* 0x000000202020b220 */ /* 0x002fe20000400000 */
[----:B------:R-:W-:Y:S02]  /*2740*/  FSETP.GEU.AND P3, PT, R14, -126, PT ;  /* 0xc2fc00000e00780b */ /* 0x000fe40003f6e000 */
[----:B------:R-:W-:Y:S02]  /*2750*/  FMNMX R0, R74, R3, !PT ;  /* 0x000000034a007209 */ /* 0x000fe40007800000 */
[----:B------:R-:W-:Y:S01]  /*2760*/  @!P1 FMUL R36, R36, 0.5 ;  /* 0x3f00000024249820 */ /* 0x000fe20000400000 */
[----:B------:R-:W1:Y:S01]  /*2770*/  MUFU.EX2 R21, R21 ;  /* 0x0000001500157308 */ /* 0x000e620000000800 */
[----:B--2---:R-:W-:Y:S01]  /*2780*/  @!P5 FMUL R28, R28, R28 ;  /* 0x0000001c1c1cd220 */ /* 0x004fe20000400000 */
[----:B------:R-:W-:-:S02]  /*2790*/  FSETP.GEU.AND P5, PT, R12, -126, PT ;  /* 0xc2fc00000c00780b */ /* 0x000fc40003fae000 */
[----:B------:R-:W-:-:S04]  /*27a0*/  FMNMX R3, R75, R0, !PT ;  /* 0x000000004b037209 */ /* 0x000fc80007800000 */
[----:B------:R-:W2:Y:S01]  /*27b0*/  MUFU.EX2 R36, R36 ;  /* 0x0000002400247308 */ /* 0x000ea20000000800 */
[----:B------:R-:W-:Y:S01]  /*27c0*/  FMNMX R0, R78, R3, !PT ;  /* 0x000000034e007209 */ /* 0x000fe20007800000 */
[----:B---3--:R-:W-:Y:S01]  /*27d0*/  @!P4 FMUL R15, R15, R15 ;  /* 0x0000000f0f0fc220 */ /* 0x008fe20000400000 */
[----:B------:R-:W-:Y:S01]  /*27e0*/  FSETP.GEU.AND P4, PT, R29, -126, PT ;  /* 0xc2fc00001d00780b */ /* 0x000fe20003f8e000 */
[----:B------:R-:W-:Y:S01]  /*27f0*/  @!P3 FMUL R14, R14, 0.5 ;  /* 0x3f0000000e0eb820 */ /* 0x000fe20000400000 */
[----:B------:R-:W-:Y:S02]  /*2800*/  FMNMX R3, R79, R0, !PT ;  /* 0x000000004f037209 */ /* 0x000fe40007800000 */
[----:B------:R-:W-:Y:S01]  /*2810*/  @!P5 FMUL R12, R12, 0.5 ;  /* 0x3f0000000c0cd820 */ /* 0x000fe20000400000 */
[----:B------:R-:W3:Y:S01]  /*2820*/  MUFU.EX2 R13, R13 ;  /* 0x0000000d000d7308 */ /* 0x000ee20000000800 */
[----:B------:R-:W-:Y:S01]  /*2830*/  FMNMX R0, R82, R3, !PT ;  /* 0x0000000352007209 */ /* 0x000fe20007800000 */
[----:B-1----:R-:W-:Y:S01]  /*2840*/  @!P6 FMUL R21, R21, R21 ;  /* 0x000000151515e220 */ /* 0x002fe20000400000 */
[----:B------:R-:W-:-:S02]  /*2850*/  FSETP.GEU.AND P6, PT, R40, -126, PT ;  /* 0xc2fc00002800780b */ /* 0x000fc40003fce000 */
[----:B------:R-:W-:-:S03]  /*2860*/  FMNMX R3, R83, R0, !PT ;  /* 0x0000000053037209 */ /* 0x000fc60007800000 */
[----:B------:R-:W1:Y:S01]  /*2870*/  MUFU.EX2 R14, R14 ;  /* 0x0000000e000e7308 */ /* 0x000e620000000800 */
[----:B--2---:R-:W-:Y:S01]  /*2880*/  @!P1 FMUL R36, R36, R36 ;  /* 0x0000002424249220 */ /* 0x004fe20000400000 */
[----:B------:R-:W-:Y:S01]  /*2890*/  FSETP.GEU.AND P1, PT, R37, -126, PT ;  /* 0xc2fc00002500780b */ /* 0x000fe20003f2e000 */
[----:B------:R-:W-:Y:S01]  /*28a0*/  @!P4 FMUL R29, R29, 0.5 ;  /* 0x3f0000001d1dc820 */ /* 0x000fe20000400000 */
[----:B------:R-:W-:-:S04]  /*28b0*/  FMNMX R0, R86, R3, !PT ;  /* 0x0000000356007209 */ /* 0x000fc80007800000 */
[----:B------:R-:W2:Y:S01]  /*28c0*/  MUFU.EX2 R12, R12 ;  /* 0x0000000c000c7308 */ /* 0x000ea20000000800 */
[----:B---3--:R-:W-:Y:S01]  /*28d0*/  @!P2 FMUL R13, R13, R13 ;  /* 0x0000000d0d0da220 */ /* 0x008fe20000400000 */
[----:B------:R-:W-:Y:S01]  /*28e0*/  FSETP.GEU.AND P2, PT, R25, -126, PT ;  /* 0xc2fc00001900780b */ /* 0x000fe20003f4e000 */
[----:B------:R-:W-:Y:S01]  /*28f0*/  @!P6 FMUL R40, R40, 0.5 ;  /* 0x3f0000002828e820 */ /* 0x000fe20000400000 */
[----:B------:R-:W-:-:S03]  /*2900*/  FMNMX R0, R87, R0, !PT ;  /* 0x0000000057007209 */ /* 0x000fc60007800000 */
[----:B------:R-:W-:Y:S01]  /*2910*/  @!P1 FMUL R37, R37, 0.5 ;  /* 0x3f00000025259820 */ /* 0x000fe20000400000 */
[----:B------:R-:W3:Y:S01]  /*2920*/  MUFU.EX2 R29, R29 ;  /* 0x0000001d001d7308 */ /* 0x000ee20000000800 */
[----:B------:R-:W4:Y:S01]  /*2930*/  SHFL.BFLY PT, R3, R0, 0x1, 0x1f ;  /* 0x0c201f0000037f89 */ /* 0x000f2200000e0000 */
[----:B-1----:R-:W-:Y:S01]  /*2940*/  @!P3 FMUL R14, R14, R14 ;  /* 0x0000000e0e0eb220 */ /* 0x002fe20000400000 */
[----:B------:R-:W-:-:S04]  /*2950*/  FSETP.GEU.AND P3, PT, R41, -126, PT ;  /* 0xc2fc00002900780b */ /* 0x000fc80003f6e000 */
[----:B------:R-:W-:Y:S01]  /*2960*/  @!P2 FMUL R25, R25, 0.5 ;  /* 0x3f0000001919a820 */ /* 0x000fe20000400000 */
[----:B------:R-:W1:Y:S01]  /*2970*/  MUFU.EX2 R37, R37 ;  /* 0x0000002500257308 */ /* 0x000e620000000800 */
[----:B--2---:R-:W-:Y:S01]  /*2980*/  @!P5 FMUL R12, R12, R12 ;  /* 0x0000000c0c0cd220 */ /* 0x004fe20000400000 */
[----:B------:R-:W-:-:S06]  /*2990*/  FSETP.GEU.AND P5, PT, R33, -126, PT ;  /* 0xc2fc00002100780b */ /* 0x000fcc0003fae000 */
[----:B------:R-:W2:Y:S01]  /*29a0*/  MUFU.EX2 R40, R40 ;  /* 0x0000002800287308 */ /* 0x000ea20000000800 */
[----:B---3--:R-:W-:Y:S01]  /*29b0*/  @!P4 FMUL R29, R29, R29 ;  /* 0x0000001d1d1dc220 */ /* 0x008fe20000400000 */
[----:B------:R-:W-:Y:S01]  /*29c0*/  FSETP.GEU.AND P4, PT, R65, -126, PT ;  /* 0xc2fc00004100780b */ /* 0x000fe20003f8e000 */
[----:B------:R-:W-:-:S04]  /*29d0*/  @!P3 FMUL R41, R41, 0.5 ;  /* 0x3f0000002929b820 */ /* 0x000fc80000400000 */
[----:B------:R-:W-:Y:S01]  /*29e0*/  @!P5 FMUL R33, R33, 0.5 ;  /* 0x3f0000002121d820 */ /* 0x000fe20000400000 */
[----:B------:R-:W3:Y:S01]  /*29f0*/  MUFU.EX2 R25, R25 ;  /* 0x0000001900197308 */ /* 0x000ee20000000800 */
[----:B-1----:R-:W-:Y:S01]  /*2a00*/  @!P1 FMUL R37, R37, R37 ;  /* 0x0000002525259220 */ /* 0x002fe20000400000 */
[----:B------:R-:W-:Y:S02]  /*2a10*/  FSETP.GEU.AND P1, PT, R72, -126, PT ;  /* 0xc2fc00004800780b */ /* 0x000fe40003f2e000 */
[----:B----4-:R-:W-:-:S03]  /*2a20*/  FMNMX R3, R0, R3, !PT ;  /* 0x0000000300037209 */ /* 0x010fc60007800000 */
[----:B------:R-:W-:Y:S01]  /*2a30*/  @!P4 FMUL R65, R65, 0.5 ;  /* 0x3f0000004141c820 */ /* 0x000fe20000400000 */
[----:B------:R-:W1:Y:S01]  /*2a40*/  MUFU.EX2 R41, R41 ;  /* 0x0000002900297308 */ /* 0x000e620000000800 */
[----:B--2---:R-:W-:Y:S01]  /*2a50*/  @!P6 FMUL R40, R40, R40 ;  /* 0x000000282828e220 */ /* 0x004fe20000400000 */
[----:B------:R-:W-:Y:S01]  /*2a60*/  FSETP.GEU.AND P6, PT, R69, -126, PT ;  /* 0xc2fc00004500780b */ /* 0x000fe20003fce000 */
[----:B------:R-:W2:Y:S04]  /*2a70*/  SHFL.BFLY PT, R6, R3, 0x2, 0x1f ;  /* 0x0c401f0003067f89 */ /* 0x000ea800000e0000 */
[----:B------:R-:W-:Y:S01]  /*2a80*/  @!P1 FMUL R72, R72, 0.5 ;  /* 0x3f00000048489820 */ /* 0x000fe20000400000 */
[----:B------:R-:W4:Y:S01]  /*2a90*/  MUFU.EX2 R33, R33 ;  /* 0x0000002100217308 */ /* 0x000f220000000800 */
[----:B---3--:R-:W-:Y:S01]  /*2aa0*/  @!P2 FMUL R25, R25, R25 ;  /* 0x000000191919a220 */ /* 0x008fe20000400000 */
[----:B------:R-:W-:-:S05]  /*2ab0*/  FSETP.GEU.AND P2, PT, R20, -126, PT ;  /* 0xc2fc00001400780b */ /* 0x000fca0003f4e000 */
[----:B------:R-:W-:Y:S01]  /*2ac0*/  @!P6 FMUL R69, R69, 0.5 ;  /* 0x3f0000004545e820 */ /* 0x000fe20000400000 */
[----:B------:R-:W3:Y:S01]  /*2ad0*/  MUFU.EX2 R49, R72 ;  /* 0x0000004800317308 */ /* 0x000ee20000000800 */
[----:B-1----:R-:W-:Y:S01]  /*2ae0*/  @!P3 FMUL R41, R41, R41 ;  /* 0x000000292929b220 */ /* 0x002fe20000400000 */
[----:B------:R-:W-:-:S05]  /*2af0*/  FSETP.GEU.AND P3, PT, R76, -126, PT ;  /* 0xc2fc00004c00780b */ /* 0x000fca0003f6e000 */
[----:B------:R-:W-:Y:S01]  /*2b00*/  @!P2 FMUL R20, R20, 0.5 ;  /* 0x3f0000001414a820 */ /* 0x000fe20000400000 */
[----:B------:R-:W1:Y:S01]  /*2b10*/  MUFU.EX2 R44, R65 ;  /* 0x00000041002c7308 */ /* 0x000e620000000800 */
[----:B----4-:R-:W-:Y:S01]  /*2b20*/  @!P5 FMUL R33, R33, R33 ;  /* 0x000000212121d220 */ /* 0x010fe20000400000 */
[----:B------:R-:W-:Y:S02]  /*2b30*/  FSETP.GEU.AND P5, PT, R68, -126, PT ;  /* 0xc2fc00004400780b */ /* 0x000fe40003fae000 */
[----:B--2---:R-:W-:-:S03]  /*2b40*/  FMNMX R6, R3, R6, !PT ;  /* 0x0000000603067209 */ /* 0x004fc60007800000 */
[----:B------:R-:W-:Y:S01]  /*2b50*/  @!P3 FMUL R76, R76, 0.5 ;  /* 0x3f0000004c4cb820 */ /* 0x000fe20000400000 */
[----:B------:R-:W2:Y:S01]  /*2b60*/  MUFU.EX2 R48, R69 ;  /* 0x0000004500307308 */ /* 0x000ea20000000800 */
        /* <DEDUP_REMOVED lines=8> */
[----:B--2---:R-:W-:Y:S01]  /*2bf0*/  @!P6 FMUL R48, R48, R48 ;  /* 0x000000303030e220 */ /* 0x004fe20000400000 */
[----:B------:R-:W-:-:S04]  /*2c00*/  FSETP.NEU.AND P6, PT, R6, -INF , PT ;  /* 0xff8000000600780b */ /* 0x000fc80003fcd000 */
[----:B------:R-:W-:Y:S01]  /*2c10*/  FSEL R0, R6, RZ, P6 ;  /* 0x000000ff06007208 */ /* 0x000fe20003000000 */
[----:B------:R-:W-:Y:S01]  /*2c20*/  @!P4 FMUL R77, R77, 0.5 ;  /* 0x3f0000004d4dc820 */ /* 0x000fe20000400000 */
[----:B------:R-:W2:Y:S01]  /*2c30*/  MUFU.EX2 R60, R81 ;  /* 0x00000051003c7308 */ /* 0x000ea20000000800 */
[----:B---3--:R-:W-:Y:S01]  /*2c40*/  @!P2 FMUL R20, R20, R20 ;  /* 0x000000141414a220 */ /* 0x008fe20000400000 */
[----:B------:R-:W-:Y:S01]  /*2c50*/  FSETP.GEU.AND P2, PT, R73, -126, PT ;  /* 0xc2fc00004900780b */ /* 0x000fe20003f4e000 */
[----:B------:R-:W-:Y:S01]  /*2c60*/  FMUL R0, R0, UR6 ;  /* 0x0000000600007c20 */ /* 0x000fe20008400000 */
[----:B------:R-:W-:-:S03]  /*2c70*/  FSETP.GEU.AND P6, PT, R84, -126, PT ;  /* 0xc2fc00005400780b */ /* 0x000fc60003fce000 */
[--C-:B------:R-:W-:Y:S01]  /*2c80*/  FFMA R26, R26, UR6, -R0.reuse ;  /* 0x000000061a1a7c23 */ /* 0x100fe20008000800 */
[----:B------:R-:W3:Y:S01]  /*2c90*/  MUFU.EX2 R45, R68 ;  /* 0x00000044002d7308 */ /* 0x000ee20000000800 */
[--C-:B------:R-:W-:Y:S01]  /*2ca0*/  FFMA R61, R31, UR6, -R0.reuse ;  /* 0x000000061f3d7c23 */ /* 0x100fe20008000800 */
[----:B-1----:R-:W-:Y:S01]  /*2cb0*/  @!P3 FMUL R53, R53, R53 ;  /* 0x000000353535b220 */ /* 0x002fe20000400000 */
[--C-:B------:R-:W-:Y:S01]  /*2cc0*/  FFMA R3, R27, UR6, -R0.reuse ;  /* 0x000000061b037c23 */ /* 0x100fe20008000800 */
[----:B------:R-:W-:Y:S01]  /*2cd0*/  FSETP.GEU.AND P3, PT, R26, -126, PT ;  /* 0xc2fc00001a00780b */ /* 0x000fe20003f6e000 */
[--C-:B------:R-:W-:Y:S01]  /*2ce0*/  FFMA R38, R38, UR6, -R0.reuse ;  /* 0x0000000626267c23 */ /* 0x100fe20008000800 */
[--C-:B------:R-:W-:Y:S01]  /*2cf0*/  FFMA R30, R30, UR6, -R0.reuse ;  /* 0x000000061e1e7c23 */ /* 0x100fe20008000800 */
[----:B------:R-:W-:Y:S01]  /*2d00*/  @!P2 FMUL R73, R73, 0.5 ;  /* 0x3f0000004949a820 */ /* 0x000fe20000400000 */
[----:B------:R-:W1:Y:S01]  /*2d10*/  MUFU.EX2 R56, R77 ;  /* 0x0000004d00387308 */ /* 0x000e620000000800 */
[----:B--2---:R-:W-:Y:S01]  /*2d20*/  @!P1 FMUL R60, R60, R60 ;  /* 0x0000003c3c3c9220 */ /* 0x004fe20000400000 */
[----:B------:R-:W-:Y:S01]  /*2d30*/  FSETP.GEU.AND P1, PT, R61, -126, PT ;  /* 0xc2fc00003d00780b */ /* 0x000fe20003f2e000 */
[----:B------:R-:W-:Y:S01]  /*2d40*/  @!P6 FMUL R84, R84, 0.5 ;  /* 0x3f0000005454e820 */ /* 0x000fe20000400000 */
[--C-:B------:R-:W-:Y:S01]  /*2d50*/  FFMA R34, R34, UR6, -R0.reuse ;  /* 0x0000000622227c23 */ /* 0x100fe20008000800 */
[--C-:B------:R-:W-:Y:S01]  /*2d60*/  FFMA R65, R35, UR6, -R0.reuse ;  /* 0x0000000623417c23 */ /* 0x100fe20008000800 */
[--C-:B------:R-:W-:Y:S01]  /*2d70*/  FFMA R50, R50, UR6, -R0.reuse ;  /* 0x0000000632327c23 */ /* 0x100fe20008000800 */
[--C-:B------:R-:W-:Y:S01]  /*2d80*/  FFMA R42, R42, UR6, -R0.reuse ;  /* 0x000000062a2a7c23 */ /* 0x100fe20008000800 */
[----:B------:R-:W2:Y:S01]  /*2d90*/  MUFU.EX2 R52, R73 ;  /* 0x0000004900347308 */ /* 0x000ea20000000800 */
[----:B---3--:R-:W-:Y:S01]  /*2da0*/  @!P5 FMUL R45, R45, R45 ;  /* 0x0000002d2d2dd220 */ /* 0x008fe20000400000 */
[----:B------:R-:W-:Y:S01]  /*2db0*/  FSETP.GEU.AND P5, PT, R80, -126, PT ;  /* 0xc2fc00005000780b */ /* 0x000fe20003fae000 */
[----:B------:R-:W-:Y:S01]  /*2dc0*/  @!P3 FMUL R26, R26, 0.5 ;  /* 0x3f0000001a1ab820 */ /* 0x000fe20000400000 */
[--C-:B------:R-:W-:Y:S01]  /*2dd0*/  FFMA R46, R46, UR6, -R0.reuse ;  /* 0x000000062e2e7c23 */ /* 0x100fe20008000800 */
[--C-:B------:R-:W-:Y:S01]  /*2de0*/  FFMA R67, R67, UR6, -R0.reuse ;  /* 0x0000000643437c23 */ /* 0x100fe20008000800 */
[--C-:B------:R-:W-:Y:S01]  /*2df0*/  FFMA R54, R54, UR6, -R0.reuse ;  /* 0x0000000636367c23 */ /* 0x100fe20008000800 */
[----:B------:R-:W-:Y:S01]  /*2e00*/  @!P1 FMUL R61, R61, 0.5 ;  /* 0x3f0000003d3d9820 */ /* 0x000fe20000400000 */
[----:B------:R3:W4:Y:S01]  /*2e10*/  MUFU.EX2 R31, R26 ;  /* 0x0000001a001f7308 */ /* 0x0007220000000800 */
[----:B-1----:R-:W-:Y:S01]  /*2e20*/  @!P4 FMUL R56, R56, R56 ;  /* 0x000000383838c220 */ /* 0x002fe20000400000 */
[----:B------:R-:W-:Y:S01]  /*2e30*/  FSETP.GEU.AND P4, PT, R3, -126, PT ;  /* 0xc2fc00000300780b */ /* 0x000fe20003f8e000 */
[--C-:B------:R-:W-:Y:S01]  /*2e40*/  FFMA R63, R63, UR6, -R0.reuse ;  /* 0x000000063f3f7c23 */ /* 0x100fe20008000800 */
[--C-:B------:R-:W-:Y:S01]  /*2e50*/  FFMA R75, R75, UR6, -R0.reuse ;  /* 0x000000064b4b7c23 */ /* 0x100fe20008000800 */
[--C-:B------:R-:W-:Y:S01]  /*2e60*/  FFMA R83, R83, UR6, -R0.reuse ;  /* 0x0000000653537c23 */ /* 0x100fe20008000800 */
[--C-:B------:R-:W-:Y:S01]  /*2e70*/  FFMA R71, R71, UR6, -R0.reuse ;  /* 0x0000000647477c23 */ /* 0x100fe20008000800 */
[----:B------:R-:W-:Y:S01]  /*2e80*/  @!P5 FMUL R80, R80, 0.5 ;  /* 0x3f0000005050d820 */ /* 0x000fe20000400000 */
[----:B------:R-:W1:Y:S01]  /*2e90*/  MUFU.EX2 R72, R61 ;  /* 0x0000003d00487308 */ /* 0x000e620000000800 */
[----:B--2---:R-:W-:Y:S01]  /*2ea0*/  @!P2 FMUL R52, R52, R52 ;  /* 0x000000343434a220 */ /* 0x004fe20000400000 */
[----:B------:R-:W-:Y:S01]  /*2eb0*/  FSETP.GEU.AND P2, PT, R85, -126, PT ;  /* 0xc2fc00005500780b */ /* 0x000fe20003f4e000 */
[--C-:B---3--:R-:W-:Y:S01]  /*2ec0*/  FFMA R26, R43, UR6, -R0.reuse ;  /* 0x000000062b1a7c23 */ /* 0x108fe20008000800 */
[--C-:B------:R-:W-:Y:S01]  /*2ed0*/  FFMA R79, R79, UR6, -R0.reuse ;  /* 0x000000064f4f7c23 */ /* 0x100fe20008000800 */
[--C-:B------:R-:W-:Y:S01]  /*2ee0*/  FFMA R78, R78, UR6, -R0.reuse ;  /* 0x000000064e4e7c23 */ /* 0x100fe20008000800 */
[----:B------:R-:W-:Y:S01]  /*2ef0*/  FFMA R86, R86, UR6, -R0 ;  /* 0x0000000656567c23 */ /* 0x000fe20008000800 */
[----:B------:R-:W-:Y:S01]  /*2f00*/  @!P4 FMUL R3, R3, 0.5 ;  /* 0x3f0000000303c820 */ /* 0x000fe20000400000 */
[----:B------:R-:W2:Y:S01]  /*2f10*/  MUFU.EX2 R57, R80 ;  /* 0x0000005000397308 */ /* 0x000ea20000000800 */
[----:B----4-:R-:W-:Y:S01]  /*2f20*/  @!P3 FMUL R31, R31, R31 ;  /* 0x0000001f1f1fb220 */ /* 0x010fe20000400000 */
[----:B------:R-:W-:Y:S01]  /*2f30*/  FSETP.GEU.AND P3, PT, R38, -126, PT ;  /* 0xc2fc00002600780b */ /* 0x000fe20003f6e000 */
[----:B------:R-:W-:-:S04]  /*2f40*/  FADD R69, R25, R60 ;  /* 0x0000003c19457221 */ /* 0x000fc80000000000 */
[----:B------:R-:W-:Y:S01]  /*2f50*/  @!P2 FMUL R85, R85, 0.5 ;  /* 0x3f0000005555a820 */ /* 0x000fe20000400000 */
[----:B------:R3:W4:Y:S01]  /*2f60*/  MUFU.EX2 R68, R3 ;  /* 0x0000000300447308 */ /* 0x0007220000000800 */
[----:B-1----:R-:W-:Y:S01]  /*2f70*/  @!P1 FMUL R72, R72, R72 ;  /* 0x0000004848489220 */ /* 0x002fe20000400000 */
[----:B------:R-:W-:-:S05]  /*2f80*/  FSETP.GEU.AND P1, PT, R26, -126, PT ;  /* 0xc2fc00001a00780b */ /* 0x000fca0003f2e000 */
[----:B------:R-:W-:Y:S01]  /*2f90*/  @!P3 FMUL R38, R38, 0.5 ;  /* 0x3f0000002626b820 */ /* 0x000fe20000400000 */
[----:B------:R-:W1:Y:S01]  /*2fa0*/  MUFU.EX2 R27, R84 ;  /* 0x00000054001b7308 */ /* 0x000e620000000800 */
[----:B--2---:R-:W-:Y:S01]  /*2fb0*/  @!P5 FMUL R57, R57, R57 ;  /* 0x000000393939d220 */ /* 0x004fe20000400000 */
[----:B------:R-:W-:Y:S01]  /*2fc0*/  FSETP.GEU.AND P5, PT, R30, -126, PT ;  /* 0xc2fc00001e00780b */ /* 0x000fe20003fae000 */
[----:B---3--:R-:W-:-:S04]  /*2fd0*/  FFMA R3, R39, UR6, -R0 ;  /* 0x0000000627037c23 */ /* 0x008fc80008000800 */
[----:B------:R-:W-:Y:S01]  /*2fe0*/  @!P1 FMUL R26, R26, 0.5 ;  /* 0x3f0000001a1a9820 */ /* 0x000fe20000400000 */
[----:B------:R-:W2:Y:S01]  /*2ff0*/  MUFU.EX2 R64, R85 ;  /* 0x0000005500407308 */ /* 0x000ea20000000800 */
[----:B----4-:R-:W-:Y:S01]  /*3000*/  @!P4 FMUL R68, R68, R68 ;  /* 0x000000444444c220 */ /* 0x010fe20000400000 */
[----:B------:R-:W-:-:S05]  /*3010*/  FSETP.GEU.AND P4, PT, R3, -126, PT ;  /* 0xc2fc00000300780b */ /* 0x000fca0003f8e000 */
[----:B------:R-:W-:Y:S01]  /*3020*/  @!P5 FMUL R30, R30, 0.5 ;  /* 0x3f0000001e1ed820 */ /* 0x000fe20000400000 */
[----:B------:R3:W4:Y:S01]  /*3030*/  MUFU.EX2 R43, R38 ;  /* 0x00000026002b7308 */ /* 0x0007220000000800 */
[----:B-1----:R-:W-:Y:S01]  /*3040*/  @!P6 FMUL R27, R27, R27 ;  /* 0x0000001b1b1be220 */ /* 0x002fe20000400000 */
[----:B------:R-:W-:-:S05]  /*3050*/  FSETP.GEU.AND P6, PT, R34, -126, PT ;  /* 0xc2fc00002200780b */ /* 0x000fca0003fce000 */
[----:B------:R-:W-:Y:S01]  /*3060*/  @!P4 FMUL R3, R3, 0.5 ;  /* 0x3f0000000303c820 */ /* 0x000fe20000400000 */
[----:B------:R1:W5:Y:S01]  /*3070*/  MUFU.EX2 R84, R26 ;  /* 0x0000001a00547308 */ /* 0x0003620000000800 */
[----:B--2---:R-:W-:Y:S01]  /*3080*/  @!P2 FMUL R64, R64, R64 ;  /* 0x000000404040a220 */ /* 0x004fe20000400000 */
[----:B------:R-:W-:Y:S01]  /*3090*/  FSETP.GEU.AND P2, PT, R65, -126, PT ;  /* 0xc2fc00004100780b */ /* 0x000fe20003f4e000 */
[----:B---3--:R-:W-:-:S04]  /*30a0*/  FFMA R38, R62, UR6, -R0 ;  /* 0x000000063e267c23 */ /* 0x008fc80008000800 */
[----:B------:R-:W-:Y:S01]  /*30b0*/  @!P6 FMUL R34, R34, 0.5 ;  /* 0x3f0000002222e820 */ /* 0x000fe20000400000 */
[----:B------:R2:W3:Y:S01]  /*30c0*/  MUFU.EX2 R35, R30 ;  /* 0x0000001e00237308 */ /* 0x0004e20000000800 */
[----:B-1----:R-:W-:Y:S01]  /*30d0*/  FFMA R26, R55, UR6, -R0 ;  /* 0x00000006371a7c23 */ /* 0x002fe20008000800 */
[----:B----4-:R-:W-:Y:S01]  /*30e0*/  @!P3 FMUL R43, R43, R43 ;  /* 0x0000002b2b2bb220 */ /* 0x010fe20000400000 */
[----:B------:R-:W-:-:S04]  /*30f0*/  FSETP.GEU.AND P3, PT, R50, -126, PT ;  /* 0xc2fc00003200780b */ /* 0x000fc80003f6e000 */
[----:B------:R-:W-:Y:S01]  /*3100*/  @!P2 FMUL R65, R65, 0.5 ;  /* 0x3f0000004141a820 */ /* 0x000fe20000400000 */
[----:B------:R1:W4:Y:S01]  /*3110*/  MUFU.EX2 R80, R3 ;  /* 0x0000000300507308 */ /* 0x0003220000000800 */
[----:B-----5:R-:W-:Y:S01]  /*3120*/  @!P1 FMUL R84, R84, R84 ;  /* 0x0000005454549220 */ /* 0x020fe20000400000 */
[----:B------:R-:W-:Y:S01]  /*3130*/  FSETP.GEU.AND P1, PT, R26, -126, PT ;  /* 0xc2fc00001a00780b */ /* 0x000fe20003f2e000 */
[----:B--2---:R-:W-:-:S05]  /*3140*/  FFMA R30, R47, UR6, -R0 ;  /* 0x000000062f1e7c23 */ /* 0x004fca0008000800 */
[----:B------:R2:W5:Y:S01]  /*3150*/  MUFU.EX2 R39, R34 ;  /* 0x0000002200277308 */ /* 0x0005620000000800 */
[----:B---3--:R-:W-:Y:S01]  /*3160*/  @!P5 FMUL R35, R35, R35 ;  /* 0x000000232323d220 */ /* 0x008fe20000400000 */
[----:B------:R-:W-:Y:S01]  /*3170*/  FSETP.GEU.AND P5, PT, R42, -126, PT ;  /* 0xc2fc00002a00780b */ /* 0x000fe20003fae000 */
[----:B-1----:R-:W-:Y:S01]  /*3180*/  FFMA R3, R51, UR6, -R0 ;  /* 0x0000000633037c23 */ /* 0x002fe20008000800 */
[----:B------:R-:W-:-:S03]  /*3190*/  @!P3 FMUL R50, R50, 0.5 ;  /* 0x3f0000003232b820 */ /* 0x000fc60000400000 */
[----:B------:R-:W-:Y:S01]  /*31a0*/  @!P1 FMUL R26, R26, 0.5 ;  /* 0x3f0000001a1a9820 */ /* 0x000fe20000400000 */
[----:B------:R1:W3:Y:S01]  /*31b0*/  MUFU.EX2 R76, R65 ;  /* 0x00000041004c7308 */ /* 0x0002e20000000800 */
[----:B----4-:R-:W-:Y:S01]  /*31c0*/  @!P4 FMUL R80, R80, R80 ;  /* 0x000000505050c220 */ /* 0x010fe20000400000 */
[----:B------:R-:W-:Y:S01]  /*31d0*/  FSETP.GEU.AND P4, PT, R3, -126, PT ;  /* 0xc2fc00000300780b */ /* 0x000fe20003f8e000 */
[----:B--2---:R-:W-:-:S04]  /*31e0*/  FFMA R34, R58, UR6, -R0 ;  /* 0x000000063a227c23 */ /* 0x004fc80008000800 */
[----:B------:R-:W-:Y:S01]  /*31f0*/  @!P5 FMUL R42, R42, 0.5 ;  /* 0x3f0000002a2ad820 */ /* 0x000fe20000400000 */
[----:B------:R-:W2:Y:S01]  /*3200*/  MUFU.EX2 R55, R50 ;  /* 0x0000003200377308 */ /* 0x000ea20000000800 */
[----:B-----5:R-:W-:Y:S01]  /*3210*/  @!P6 FMUL R39, R39, R39 ;  /* 0x000000272727e220 */ /* 0x020fe20000400000 */
[----:B------:R-:W-:Y:S01]  /*3220*/  FSETP.GEU.AND P6, PT, R46, -126, PT ;  /* 0xc2fc00002e00780b */ /* 0x000fe20003fce000 */
[----:B-1----:R-:W-:Y:S01]  /*3230*/  FADD R65, R36, R57 ;  /* 0x0000003924417221 */ /* 0x002fe20000000000 */
[----:B------:R-:W-:Y:S02]  /*3240*/  F2FP.F16.F32.PACK_AB R36, R25, R36 ;  /* 0x000000241924723e */ /* 0x000fe400000000ff */
[----:B------:R-:W-:Y:S01]  /*3250*/  F2FP.F16.F32.PACK_AB R25, R68, R31 ;  /* 0x0000001f4419723e */ /* 0x000fe200000000ff */
[----:B------:R-:W-:Y:S01]  /*3260*/  @!P4 FMUL R3, R3, 0.5 ;  /* 0x3f0000000303c820 */ /* 0x000fe20000400000 */
[----:B------:R1:W4:Y:S01]  /*3270*/  MUFU.EX2 R62, R26 ;  /* 0x0000001a003e7308 */ /* 0x0003220000000800 */
[----:B---3--:R-:W-:Y:S01]  /*3280*/  @!P2 FMUL R76, R76, R76 ;  /* 0x0000004c4c4ca220 */ /* 0x008fe20000400000 */
[----:B------:R-:W-:-:S05]  /*3290*/  FSETP.GEU.AND P2, PT, R30, -126, PT ;  /* 0xc2fc00001e00780b */ /* 0x000fca0003f4e000 */
[----:B------:R-:W-:Y:S01]  /*32a0*/  @!P6 FMUL R46, R46, 0.5 ;  /* 0x3f0000002e2ee820 */ /* 0x000fe20000400000 */
[----:B------:R-:W3:Y:S01]  /*32b0*/  MUFU.EX2 R47, R42 ;  /* 0x0000002a002f7308 */ /* 0x000ee20000000800 */
[----:B--2---:R-:W-:Y:S01]  /*32c0*/  @!P3 FMUL R55, R55, R55 ;  /* 0x000000373737b220 */ /* 0x004fe20000400000 */
[----:B------:R-:W-:Y:S01]  /*32d0*/  FSETP.GEU.AND P3, PT, R38, -126, PT ;  /* 0xc2fc00002600780b */ /* 0x000fe20003f6e000 */
[----:B-1----:R-:W-:-:S04]  /*32e0*/  FFMA R26, R70, UR6, -R0 ;  /* 0x00000006461a7c23 */ /* 0x002fc80008000800 */
[----:B------:R-:W-:Y:S01]  /*32f0*/  @!P2 FMUL R30, R30, 0.5 ;  /* 0x3f0000001e1ea820 */ /* 0x000fe20000400000 */
[----:B------:R1:W2:Y:S01]  /*3300*/  MUFU.EX2 R58, R3 ;  /* 0x00000003003a7308 */ /* 0x0002a20000000800 */
[----:B----4-:R-:W-:Y:S01]  /*3310*/  @!P1 FMUL R62, R62, R62 ;  /* 0x0000003e3e3e9220 */ /* 0x010fe20000400000 */
[----:B------:R-:W-:-:S05]  /*3320*/  FSETP.GEU.AND P1, PT, R67, -126, PT ;  /* 0xc2fc00004300780b */ /* 0x000fca0003f2e000 */
[----:B------:R-:W-:Y:S01]  /*3330*/  @!P3 FMUL R38, R38, 0.5 ;  /* 0x3f0000002626b820 */ /* 0x000fe20000400000 */
[----:B------:R-:W4:Y:S01]  /*3340*/  MUFU.EX2 R51, R46 ;  /* 0x0000002e00337308 */ /* 0x000f220000000800 */
[----:B---3--:R-:W-:Y:S01]  /*3350*/  @!P5 FMUL R47, R47, R47 ;  /* 0x0000002f2f2fd220 */ /* 0x008fe20000400000 */
[----:B------:R-:W-:Y:S01]  /*3360*/  FSETP.GEU.AND P5, PT, R54, -126, PT ;  /* 0xc2fc00003600780b */ /* 0x000fe20003fae000 */
[----:B-1----:R-:W-:-:S04]  /*3370*/  FFMA R3, R66, UR6, -R0 ;  /* 0x0000000642037c23 */ /* 0x002fc80008000800 */
[----:B------:R-:W-:Y:S01]  /*3380*/  @!P1 FMUL R67, R67, 0.5 ;  /* 0x3f00000043439820 */ /* 0x000fe20000400000 */
[----:B------:R1:W3:Y:S01]  /*3390*/  MUFU.EX2 R88, R30 ;  /* 0x0000001e00587308 */ /* 0x0002e20000000800 */
[----:B--2---:R-:W-:Y:S01]  /*33a0*/  @!P4 FMUL R58, R58, R58 ;  /* 0x0000003a3a3ac220 */ /* 0x004fe20000400000 */
[----:B------:R-:W-:-:S05]  /*33b0*/  FSETP.GEU.AND P4, PT, R63, -126, PT ;  /* 0xc2fc00003f00780b */ /* 0x000fca0003f8e000 */
[----:B------:R-:W-:Y:S01]  /*33c0*/  @!P5 FMUL R54, R54, 0.5 ;  /* 0x3f0000003636d820 */ /* 0x000fe20000400000 */
[----:B------:R-:W2:Y:S01]  /*33d0*/  MUFU.EX2 R66, R38 ;  /* 0x0000002600427308 */ /* 0x000ea20000000800 */
[----:B----4-:R-:W-:Y:S01]  /*33e0*/  @!P6 FMUL R51, R51, R51 ;  /* 0x000000333333e220 */ /* 0x010fe20000400000 */
[----:B------:R-:W-:Y:S01]  /*33f0*/  FSETP.GEU.AND P6, PT, R34, -126, PT ;  /* 0xc2fc00002200780b */ /* 0x000fe20003fce000 */
[----:B-1----:R-:W-:-:S04]  /*3400*/  FFMA R30, R59, UR6, -R0 ;  /* 0x000000063b1e7c23 */ /* 0x002fc80008000800 */
[----:B------:R-:W-:Y:S01]  /*3410*/  @!P4 FMUL R63, R63, 0.5 ;  /* 0x3f0000003f3fc820 */ /* 0x000fe20000400000 */
[----:B------:R-:W1:Y:S01]  /*3420*/  MUFU.EX2 R59, R54 ;  /* 0x00000036003b7308 */ /* 0x000e620000000800 */
[----:B---3--:R-:W-:Y:S01]  /*3430*/  @!P2 FMUL R88, R88, R88 ;  /* 0x000000585858a220 */ /* 0x008fe20000400000 */
[----:B------:R-:W-:-:S05]  /*3440*/  FSETP.GEU.AND P2, PT, R30, -126, PT ;  /* 0xc2fc00001e00780b */ /* 0x000fca0003f4e000 */
[----:B------:R-:W-:Y:S01]  /*3450*/  @!P6 FMUL R34, R34, 0.5 ;  /* 0x3f0000002222e820 */ /* 0x000fe20000400000 */
[----:B------:R-:W3:Y:S01]  /*3460*/  MUFU.EX2 R67, R67 ;  /* 0x0000004300437308 */ /* 0x000ee20000000800 */
[----:B--2---:R-:W-:Y:S01]  /*3470*/  @!P3 FMUL R66, R66, R66 ;  /* 0x000000424242b220 */ /* 0x004fe20000400000 */
[----:B------:R-:W-:-:S05]  /*3480*/  FSETP.GEU.AND P3, PT, R75, -126, PT ;  /* 0xc2fc00004b00780b */ /* 0x000fca0003f6e000 */
[----:B------:R-:W-:Y:S01]  /*3490*/  @!P2 FMUL R30, R30, 0.5 ;  /* 0x3f0000001e1ea820 */ /* 0x000fe20000400000 */
[----:B------:R2:W4:Y:S01]  /*34a0*/  MUFU.EX2 R90, R34 ;  /* 0x00000022005a7308 */ /* 0x0005220000000800 */
[----:B-1----:R-:W-:Y:S01]  /*34b0*/  @!P5 FMUL R59, R59, R59 ;  /* 0x0000003b3b3bd220 */ /* 0x002fe20000400000 */
[----:B------:R-:W-:-:S05]  /*34c0*/  FSETP.GEU.AND P5, PT, R3, -126, PT ;  /* 0xc2fc00000300780b */ /* 0x000fca0003fae000 */
[----:B------:R-:W-:Y:S01]  /*34d0*/  @!P3 FMUL R75, R75, 0.5 ;  /* 0x3f0000004b4bb820 */ /* 0x000fe20000400000 */
[----:B------:R-:W1:Y:S01]  /*34e0*/  MUFU.EX2 R63, R63 ;  /* 0x0000003f003f7308 */ /* 0x000e620000000800 */
[----:B---3--:R-:W-:Y:S01]  /*34f0*/  @!P1 FMUL R67, R67, R67 ;  /* 0x0000004343439220 */ /* 0x008fe20000400000 */
[----:B------:R-:W-:Y:S01]  /*3500*/  FSETP.GEU.AND P1, PT, R83, -126, PT ;  /* 0xc2fc00005300780b */ /* 0x000fe20003f2e000 */
[----:B--2---:R-:W-:Y:S02]  /*3510*/  FFMA R34, R74, UR6, -R0 ;  /* 0x000000064a227c23 */ /* 0x004fe40008000800 */
[----:B------:R-:W-:Y:S02]  /*3520*/  FADD R54, R76, R67 ;  /* 0x000000434c367221 */ /* 0x000fe40000000000 */
[----:B------:R-:W-:Y:S01]  /*3530*/  @!P5 FMUL R3, R3, 0.5 ;  /* 0x3f0000000303d820 */ /* 0x000fe20000400000 */
[----:B------:R2:W3:Y:S01]  /*3540*/  MUFU.EX2 R61, R30 ;  /* 0x0000001e003d7308 */ /* 0x0004e20000000800 */
[----:B----4-:R-:W-:Y:S01]  /*3550*/  @!P6 FMUL R90, R90, R90 ;  /* 0x0000005a5a5ae220 */ /* 0x010fe20000400000 */
[----:B------:R-:W-:-:S05]  /*3560*/  FSETP.GEU.AND P6, PT, R34, -126, PT ;  /* 0xc2fc00002200780b */ /* 0x000fca0003fce000 */
[----:B------:R-:W-:Y:S01]  /*3570*/  @!P1 FMUL R83, R83, 0.5 ;  /* 0x3f00000053539820 */ /* 0x000fe20000400000 */
[----:B------:R4:W5:Y:S01]  /*3580*/  MUFU.EX2 R70, R3 ;  /* 0x0000000300467308 */ /* 0x0009620000000800 */
[--C-:B--2---:R-:W-:Y:S01]  /*3590*/  FFMA R30, R82, UR6, -R0.reuse ;  /* 0x00000006521e7c23 */ /* 0x104fe20008000800 */
[----:B-1----:R-:W-:Y:S01]  /*35a0*/  @!P4 FMUL R63, R63, R63 ;  /* 0x0000003f3f3fc220 */ /* 0x002fe20000400000 */
[----:B------:R-:W-:-:S03]  /*35b0*/  FFMA R0, R87, UR6, -R0 ;  /* 0x0000000657007c23 */ /* 0x000fc60008000800 */
[----:B------:R-:W-:Y:S01]  /*35c0*/  FSETP.GEU.AND P4, PT, R30, -126, PT ;  /* 0xc2fc00001e00780b */ /* 0x000fe20003f8e000 */
[----:B------:R-:W-:Y:S01]  /*35d0*/  @!P6 FMUL R34, R34, 0.5 ;  /* 0x3f0000002222e820 */ /* 0x000fe20000400000 */
[----:B------:R-:W1:Y:S01]  /*35e0*/  MUFU.EX2 R75, R75 ;  /* 0x0000004b004b7308 */ /* 0x000e620000000800 */
[----:B---3--:R-:W-:Y:S01]  /*35f0*/  @!P2 FMUL R61, R61, R61 ;  /* 0x0000003d3d3da220 */ /* 0x008fe20000400000 */
[----:B------:R-:W-:Y:S01]  /*3600*/  FSETP.GEU.AND P2, PT, R26, -126, PT ;  /* 0xc2fc00001a00780b */ /* 0x000fe20003f4e000 */
[----:B----4-:R-:W-:Y:S01]  /*3610*/  FADD R3, R24, R33 ;  /* 0x0000002118037221 */ /* 0x010fe20000000000 */
[----:B------:R-:W-:-:S04]  /*3620*/  F2FP.F16.F32.PACK_AB R24, R5, R24 ;  /* 0x000000180518723e */ /* 0x000fc800000000ff */
[----:B------:R-:W2:Y:S01]  /*3630*/  MUFU.EX2 R83, R83 ;  /* 0x0000005300537308 */ /* 0x000ea20000000800 */
[----:B-----5:R-:W-:Y:S01]  /*3640*/  @!P5 FMUL R70, R70, R70 ;  /* 0x000000464646d220 */ /* 0x020fe20000400000 */
[----:B------:R-:W-:Y:S01]  /*3650*/  FSETP.GEU.AND P5, PT, R71, -126, PT ;  /* 0xc2fc00004700780b */ /* 0x000fe20003fae000 */
[----:B------:R-:W-:Y:S02]  /*3660*/  @!P4 FMUL R30, R30, 0.5 ;  /* 0x3f0000001e1ec820 */ /* 0x000fe40000400000 */
[----:B------:R-:W-:Y:S02]  /*3670*/  FADD R50, R39, R70 ;  /* 0x0000004627327221 */ /* 0x000fe40000000000 */
[----:B------:R-:W-:Y:S01]  /*3680*/  @!P2 FMUL R26, R26, 0.5 ;  /* 0x3f0000001a1aa820 */ /* 0x000fe20000400000 */
[----:B------:R3:W4:Y:S01]  /*3690*/  MUFU.EX2 R82, R34 ;  /* 0x0000002200527308 */ /* 0x0007220000000800 */
[----:B-1----:R-:W-:Y:S01]  /*36a0*/  @!P3 FMUL R75, R75, R75 ;  /* 0x0000004b4b4bb220 */ /* 0x002fe20000400000 */
[----:B------:R-:W-:-:S03]  /*36b0*/  FSETP.GEU.AND P3, PT, R79, -126, PT ;  /* 0xc2fc00004f00780b */ /* 0x000fc60003f6e000 */
[----:B------:R-:W-:Y:S02]  /*36c0*/  FADD R85, R84, R75 ;  /* 0x0000004b54557221 */ /* 0x000fe40000000000 */
[----:B------:R-:W-:Y:S01]  /*36d0*/  @!P5 FMUL R71, R71, 0.5 ;  /* 0x3f0000004747d820 */ /* 0x000fe20000400000 */
[----:B------:R1:W5:Y:S01]  /*36e0*/  MUFU.EX2 R92, R30 ;  /* 0x0000001e005c7308 */ /* 0x0003620000000800 */
[----:B--2---:R-:W-:Y:S01]  /*36f0*/  @!P1 FMUL R83, R83, R83 ;  /* 0x0000005353539220 */ /* 0x004fe20000400000 */
[----:B------:R-:W-:Y:S01]  /*3700*/  FSETP.GEU.AND P1, PT, R0, -126, PT ;  /* 0xc2fc00000000780b */ /* 0x000fe20003f2e000 */
[----:B---3--:R-:W-:Y:S02]  /*3710*/  FADD R34, R15, R52 ;  /* 0x000000340f227221 */ /* 0x008fe40000000000 */
[----:B------:R-:W-:Y:S02]  /*3720*/  FADD R89, R58, R83 ;  /* 0x000000533a597221 */ /* 0x000fe40000000000 */
[----:B------:R-:W-:Y:S01]  /*3730*/  @!P3 FMUL R79, R79, 0.5 ;  /* 0x3f0000004f4fb820 */ /* 0x000fe20000400000 */
[----:B------:R2:W-:Y:S01]  /*3740*/  MUFU.EX2 R74, R26 ;  /* 0x0000001a004a7308 */ /* 0x0005e20000000800 */
[----:B----4-:R-:W-:Y:S01]  /*3750*/  @!P6 FMUL R82, R82, R82 ;  /* 0x000000525252e220 */ /* 0x010fe20000400000 */
[----:B------:R-:W-:Y:S01]  /*3760*/  FSETP.GEU.AND P6, PT, R78, -126, PT ;  /* 0xc2fc00004e00780b */ /* 0x000fe20003fce000 */
[----:B-1----:R-:W-:Y:S01]  /*3770*/  FADD R30, R32, R49 ;  /* 0x00000031201e7221 */ /* 0x002fe20000000000 */
[----:B------:R-:W-:Y:S01]  /*3780*/  FADD R54, R54, R89 ;  /* 0x0000005936367221 */ /* 0x000fe20000000000 */
[----:B------:R-:W-:-:S02]  /*3790*/  F2FP.F16.F32.PACK_AB R32, R15, R32 ;  /* 0x000000200f20723e */ /* 0x000fc400000000ff */
[----:B------:R-:W-:Y:S01]  /*37a0*/  @!P1 FMUL R0, R0, 0.5 ;  /* 0x3f00000000009820 */ /* 0x000fe20000400000 */
[----:B------:R-:W1:Y:S01]  /*37b0*/  MUFU.EX2 R71, R71 ;  /* 0x0000004700477308 */ /* 0x000e620000000800 */
[----:B--2---:R-:W-:Y:S01]  /*37c0*/  FADD R26, R28, R41 ;  /* 0x000000291c1a7221 */ /* 0x004fe20000000000 */
[----:B-----5:R-:W-:Y:S01]  /*37d0*/  @!P4 FMUL R92, R92, R92 ;  /* 0x0000005c5c5cc220 */ /* 0x020fe20000400000 */
[----:B------:R-:W-:Y:S01]  /*37e0*/  FSETP.GEU.AND P4, PT, R86, -126, PT ;  /* 0xc2fc00005600780b */ /* 0x000fe20003f8e000 */
[----:B------:R-:W-:Y:S01]  /*37f0*/  FADD R38, R3, R30 ;  /* 0x0000001e03267221 */ /* 0x000fe20000000000 */
[----:B------:R-:W-:Y:S01]  /*3800*/  FADD R73, R26, R65 ;  /* 0x000000411a497221 */ /* 0x000fe20000000000 */
[----:B------:R-:W-:Y:S01]  /*3810*/  FADD R26, R8, R37 ;  /* 0x00000025081a7221 */ /* 0x000fe20000000000 */
[----:B------:R-:W-:Y:S01]  /*3820*/  FADD R65, R12, R53 ;  /* 0x000000350c417221 */ /* 0x000fe20000000000 */
[----:B------:R-:W2:Y:S01]  /*3830*/  MUFU.EX2 R79, R79 ;  /* 0x0000004f004f7308 */ /* 0x000ea20000000800 */
[----:B------:R-:W-:Y:S01]  /*3840*/  @!P6 FMUL R78, R78, 0.5 ;  /* 0x3f0000004e4ee820 */ /* 0x000fe20000400000 */
[----:B------:R-:W-:Y:S01]  /*3850*/  FADD R3, R5, R40 ;  /* 0x0000002805037221 */ /* 0x000fe20000000000 */
[----:B------:R-:W-:Y:S01]  /*3860*/  FADD R46, R26, R65 ;  /* 0x000000411a2e7221 */ /* 0x000fe20000000000 */
[----:B------:R-:W-:Y:S01]  /*3870*/  FADD R65, R14, R27 ;  /* 0x0000001b0e417221 */ /* 0x000fe20000000000 */
[----:B------:R-:W-:Y:S01]  /*3880*/  FADD R26, R10, R45 ;  /* 0x0000002d0a1a7221 */ /* 0x000fe20000000000 */
[----:B------:R-:W-:Y:S01]  /*3890*/  FADD R30, R11, R44 ;  /* 0x0000002c0b1e7221 */ /* 0x000fe20000000000 */
[----:B------:R-:W-:Y:S01]  /*38a0*/  FADD R42, R3, R34 ;  /* 0x00000022032a7221 */ /* 0x000fe20000000000 */
[----:B------:R-:W-:Y:S01]  /*38b0*/  @!P4 FMUL R86, R86, 0.5 ;  /* 0x3f0000005656c820 */ /* 0x000fe20000400000 */
[----:B------:R-:W-:Y:S01]  /*38c0*/  FADD R81, R26, R65 ;  /* 0x000000411a517221 */ /* 0x000fe20000000000 */
[----:B------:R-:W-:Y:S01]  /*38d0*/  FADD R77, R30, R69 ;  /* 0x000000451e4d7221 */ /* 0x000fe20000000000 */
[----:B------:R-:W3:Y:S01]  /*38e0*/  MUFU.EX2 R65, R0 ;  /* 0x0000000000417308 */ /* 0x000ee20000000800 */
[----:B------:R-:W-:Y:S01]  /*38f0*/  FADD R3, R9, R20 ;  /* 0x0000001409037221 */ /* 0x000fe20000000000 */
[----:B------:R-:W-:Y:S01]  /*3900*/  FADD R34, R21, R56 ;  /* 0x0000003815227221 */ /* 0x000fe20000000000 */
[----:B------:R-:W-:Y:S01]  /*3910*/  FADD R30, R13, R48 ;  /* 0x000000300d1e7221 */ /* 0x000fe20000000000 */
[----:B------:R-:W-:Y:S01]  /*3920*/  FADD R69, R29, R64 ;  /* 0x000000401d457221 */ /* 0x000fe20000000000 */
[----:B------:R-:W-:Y:S01]  /*3930*/  FADD R26, R31, R90 ;  /* 0x0000005a1f1a7221 */ /* 0x000fe20000000000 */
[----:B------:R-:W-:Y:S01]  /*3940*/  FADD R3, R3, R34 ;  /* 0x0000002203037221 */ /* 0x000fe20000000000 */
[----:B------:R-:W-:Y:S01]  /*3950*/  FADD R87, R55, R92 ;  /* 0x0000005c37577221 */ /* 0x000fe20000000000 */
[----:B------:R-:W4:Y:S01]  /*3960*/  MUFU.EX2 R78, R78 ;  /* 0x0000004e004e7308 */ /* 0x000f220000000800 */
[----:B------:R-:W-:Y:S01]  /*3970*/  FADD R30, R30, R69 ;  /* 0x000000451e1e7221 */ /* 0x000fe20000000000 */
[----:B------:R-:W-:Y:S01]  /*3980*/  FADD R69, R47, R82 ;  /* 0x000000522f457221 */ /* 0x000fe20000000000 */
[----:B------:R-:W-:Y:S01]  /*3990*/  FADD R34, R68, R61 ;  /* 0x0000003d44227221 */ /* 0x000fe20000000000 */
[----:B-1----:R-:W-:Y:S01]  /*39a0*/  @!P5 FMUL R71, R71, R71 ;  /* 0x000000474747d220 */ /* 0x002fe20000400000 */
[----:B--2---:R-:W-:Y:S01]  /*39b0*/  @!P3 FMUL R79, R79, R79 ;  /* 0x0000004f4f4fb220 */ /* 0x004fe20000400000 */
[----:B------:R-:W-:Y:S01]  /*39c0*/  FADD R91, R26, R69 ;  /* 0x000000451a5b7221 */ /* 0x000fe20000000000 */
[----:B------:R-:W-:Y:S01]  /*39d0*/  FADD R94, R50, R87 ;  /* 0x00000057325e7221 */ /* 0x000fe20000000000 */
[----:B------:R-:W1:Y:S01]  /*39e0*/  MUFU.EX2 R86, R86 ;  /* 0x0000005600567308 */ /* 0x000e620000000800 */
[----:B---3--:R-:W-:Y:S01]  /*39f0*/  @!P1 FMUL R65, R65, R65 ;  /* 0x0000004141419220 */ /* 0x008fe20000400000 */
[----:B------:R-:W-:Y:S01]  /*3a00*/  FADD R93, R34, R85 ;  /* 0x00000055225d7221 */ /* 0x000fe20000000000 */
[----:B------:R-:W-:Y:S01]  /*3a10*/  FADD R26, R72, R63 ;  /* 0x0000003f481a7221 */ /* 0x000fe20000000000 */
[----:B------:R-:W-:Y:S01]  /*3a20*/  FADD R85, R88, R79 ;  /* 0x0000004f58557221 */ /* 0x000fe20000000000 */
[----:B------:R-:W-:Y:S01]  /*3a30*/  FADD R50, R80, R71 ;  /* 0x0000004750327221 */ /* 0x000fe20000000000 */
[----:B------:R-:W-:Y:S01]  /*3a40*/  FADD R89, R62, R65 ;  /* 0x000000413e597221 */ /* 0x000fe20000000000 */
[----:B------:R-:W-:Y:S01]  /*3a50*/  @!P2 FMUL R74, R74, R74 ;  /* 0x0000004a4a4aa220 */ /* 0x000fe20000400000 */
[----:B------:R-:W-:Y:S01]  /*3a60*/  FADD R26, R26, R85 ;  /* 0x000000551a1a7221 */ /* 0x000fe20000000000 */
[----:B----4-:R-:W-:Y:S01]  /*3a70*/  @!P6 FMUL R78, R78, R78 ;  /* 0x0000004e4e4ee220 */ /* 0x010fe20000400000 */
[----:B------:R-:W-:Y:S01]  /*3a80*/  FADD R89, R50, R89 ;  /* 0x0000005932597221 */ /* 0x000fe20000000000 */
[----:B------:R-:W-:Y:S01]  /*3a90*/  FADD R0, R35, R66 ;  /* 0x0000004223007221 */ /* 0x000fe20000000000 */
[----:B------:R-:W-:Y:S01]  /*3aa0*/  FADD R34, R43, R74 ;  /* 0x0000004a2b227221 */ /* 0x000fe20000000000 */
[----:B------:R-:W-:Y:S01]  /*3ab0*/  FADD R69, R51, R78 ;  /* 0x0000004e33457221 */ /* 0x000fe20000000000 */
[----:B------:R-:W-:Y:S01]  /*3ac0*/  FADD R89, R26, R89 ;  /* 0x000000591a597221 */ /* 0x000fe20000000000 */
[----:B------:R-:W-:Y:S01]  /*3ad0*/  IMAD.U32 R26, RZ, RZ, UR21 ;  /* 0x00000015ff1a7e24 */ /* 0x000fe2000f8e00ff */
[----:B------:R-:W-:Y:S01]  /*3ae0*/  UIADD3 UR21, UR37, 0x1, URZ ;  /* 0x0000000125157890 */ /* 0x000fe2000fffe03f */
[----:B-1----:R-:W-:Y:S01]  /*3af0*/  @!P4 FMUL R86, R86, R86 ;  /* 0x000000565656c220 */ /* 0x002fe20000400000 */
[----:B------:R-:W-:Y:S01]  /*3b00*/  FADD R0, R0, R69 ;  /* 0x0000004500007221 */ /* 0x000fe20000000000 */
[----:B------:R-:W-:Y:S01]  /*3b10*/  FADD R38, R38, R73 ;  /* 0x0000004926267221 */ /* 0x000fe20000000000 */
[----:B------:R-:W-:Y:S01]  /*3b20*/  UISETP.NE.AND UP0, UPT, UR21, 0x5, UPT ;  /* 0x000000051500788c */ /* 0x000fe2000bf05270 */
[----:B------:R-:W-:Y:S01]  /*3b30*/  FADD R87, R59, R86 ;  /* 0x000000563b577221 */ /* 0x000fe20000000000 */
[----:B------:R-:W-:Y:S01]  /*3b40*/  FADD R42, R42, R77 ;  /* 0x0000004d2a2a7221 */ /* 0x000fe20000000000 */
[----:B------:R-:W-:Y:S01]  /*3b50*/  FADD R81, R46, R81 ;  /* 0x000000512e517221 */ /* 0x000fe20000000000 */
[----:B------:R-:W-:Y:S01]  /*3b60*/  FADD R3, R3, R30 ;  /* 0x0000001e03037221 */ /* 0x000fe20000000000 */
[----:B------:R-:W-:Y:S01]  /*3b70*/  FADD R87, R34, R87 ;  /* 0x0000005722577221 */ /* 0x000fe20000000000 */
[----:B------:R-:W-:Y:S01]  /*3b80*/  USEL UR6, URZ, 0x1, UP0 ;  /* 0x000000013f067887 */ /* 0x000fe20008000000 */
[----:B------:R-:W-:Y:S01]  /*3b90*/  FADD R91, R91, R94 ;  /* 0x0000005e5b5b7221 */ /* 0x000fe20000000000 */
[----:B------:R-:W-:Y:S01]  /*3ba0*/  FADD R54, R93, R54 ;  /* 0x000000365d367221 */ /* 0x000fe20000000000 */
[----:B------:R-:W-:Y:S01]  /*3bb0*/  FADD R0, R0, R87 ;  /* 0x0000005700007221 */ /* 0x000fe20000000000 */
[----:B------:R-:W-:Y:S01]  /*3bc0*/  FADD R38, R38, R81 ;  /* 0x0000005126267221 */ /* 0x000fe20000000000 */
[----:B------:R-:W-:Y:S01]  /*3bd0*/  FADD R3, R42, R3 ;  /* 0x000000032a037221 */ /* 0x000fe20000000000 */
[----:B------:R-:W-:Y:S01]  /*3be0*/  FADD R89, R54, R89 ;  /* 0x0000005936597221 */ /* 0x000fe20000000000 */
[----:B------:R-:W-:Y:S01]  /*3bf0*/  FADD R0, R91, R0 ;  /* 0x000000005b007221 */ /* 0x000fe20000000000 */
[----:B------:R1:W-:Y:S01]  /*3c00*/  SYNCS.ARRIVE.TRANS64.A1T0 RZ, [R26+UR23], RZ ;  /* 0x000000ff1aff79a7 */ /* 0x0003e20008100017 */
[----:B------:R-:W-:Y:S01]  /*3c10*/  FADD R3, R38, R3 ;  /* 0x0000000326037221 */ /* 0x000fe20000000000 */
[----:B------:R-:W-:Y:S01]  /*3c20*/  F2FP.F16.F32.PACK_AB R54, R64, R27 ;  /* 0x0000001b4036723e */ /* 0x000fe200000000ff */
[----:B------:R-:W-:Y:S01]  /*3c30*/  USEL UR21, UR21, URZ, UP0 ;  /* 0x0000003f15157287 */ /* 0x000fe20008000000 */
[----:B------:R-:W-:Y:S01]  /*3c40*/  LOP3.LUT R19, R19, UR6, RZ, 0x3c, !PT ;  /* 0x0000000613137c12 */ /* 0x000fe2000f8e3cff */
[----:B------:R-:W-:Y:S01]  /*3c50*/  FADD R0, R0, R89 ;  /* 0x0000005900007221 */ /* 0x000fe20000000000 */
[----:B------:R-:W-:-:S02]  /*3c60*/  F2FP.F16.F32.PACK_AB R38, R29, R14 ;  /* 0x0000000e1d26723e */ /* 0x000fc400000000ff */
[----:B------:R-:W-:Y:S02]  /*3c70*/  F2FP.F16.F32.PACK_AB R40, R40, R33 ;  /* 0x000000212828723e */ /* 0x000fe400000000ff */
[----:B------:R-:W-:Y:S02]  /*3c80*/  F2FP.F16.F32.PACK_AB R46, R48, R45 ;  /* 0x0000002d302e723e */ /* 0x000fe400000000ff */
[----:B------:R-:W-:Y:S02]  /*3c90*/  F2FP.F16.F32.PACK_AB R27, R72, R35 ;  /* 0x00000023481b723e */ /* 0x000fe400000000ff */
[----:B------:R-:W-:Y:S02]  /*3ca0*/  F2FP.F16.F32.PACK_AB R42, R20, R37 ;  /* 0x00000025142a723e */ /* 0x000fe400000000ff */
[----:B------:R-:W-:Y:S02]  /*3cb0*/  F2FP.F16.F32.PACK_AB R44, R44, R41 ;  /* 0x000000292c2c723e */ /* 0x000fe400000000ff */
[----:B------:R-:W-:-:S02]  /*3cc0*/  F2FP.F16.F32.PACK_AB R48, R52, R49 ;  /* 0x000000313430723e */ /* 0x000fc400000000ff */
[----:B------:R-:W-:Y:S02]  /*3cd0*/  F2FP.F16.F32.PACK_AB R50, R56, R53 ;  /* 0x000000353832723e */ /* 0x000fe400000000ff */
[----:B------:R-:W-:Y:S02]  /*3ce0*/  F2FP.F16.F32.PACK_AB R29, R76, R39 ;  /* 0x000000274c1d723e */ /* 0x000fe400000000ff */
[----:B------:R-:W-:Y:S02]  /*3cf0*/  F2FP.F16.F32.PACK_AB R31, R80, R43 ;  /* 0x0000002b501f723e */ /* 0x000fe400000000ff */
[----:B------:R-:W-:Y:S02]  /*3d00*/  F2FP.F16.F32.PACK_AB R33, R84, R47 ;  /* 0x0000002f5421723e */ /* 0x000fe400000000ff */
[----:B------:R-:W-:Y:S02]  /*3d10*/  F2FP.F16.F32.PACK_AB R35, R88, R51 ;  /* 0x000000335823723e */ /* 0x000fe400000000ff */
[----:B-1----:R-:W-:-:S02]  /*3d20*/  F2FP.F16.F32.PACK_AB R26, R9, R8 ;  /* 0x00000008091a723e */ /* 0x002fc400000000ff */
        /* <DEDUP_REMOVED lines=11> */
[----:B------:R-:W-:-:S02]  /*3de0*/  F2FP.F16.F32.PACK_AB R51, R79, R78 ;  /* 0x0000004e4f33723e */ /* 0x000fc400000000ff */
[----:B------:R-:W-:Y:S01]  /*3df0*/  F2FP.F16.F32.PACK_AB R53, R83, R92 ;  /* 0x0000005c5335723e */ /* 0x000fe200000000ff */
[----:B------:R-:W-:Y:S06]  /*3e00*/  @!P0 BRA `(.L_x_21) ;  /* 0x0000000000048947 */ /* 0x000fec0003800000 */
[----:B------:R-:W-:Y:S01]  /*3e10*/  BPT.TRAP 0x1 ;  /* 0x000000040000795c */ /* 0x000fe20000300000 */
.L_x_21:
[----:B------:R-:W-:Y:S01]  /*3e20*/  ULEA UR6, UR21, UR45, 0x3 ;  /* 0x0000002d15067291 */ /* 0x000fe2000f8e183f */
[----:B------:R-:W-:-:S08]  /*3e30*/  SHF.L.U32 R5, R19, 0x1f, RZ ;  /* 0x0000001f13057819 */ /* 0x000fd000000006ff */
[----:B------:R-:W1:Y:S02]  /*3e40*/  SYNCS.PHASECHK.TRANS64.TRYWAIT P1, [UR6+0x1c400], R5 ;  /* 0x01c40005ff0075a7 */ /* 0x000e640008020146 */
[----:B-1----:R-:W-:Y:S05]  /*3e50*/  @!P1 BRA `(.L_x_22) ;  /* 0x0000008c00e49947 */ /* 0x002fea0003800000 */
.L_x_125:
[----:B------:R-:W-:Y:S01]  /*3e60*/  ULEA UR10, UR21, UR44, 0xa ;  /* 0x0000002c150a7291 */ /* 0x000fe2000f8e503f */
[----:B------:R-:W-:Y:S01]  /*3e70*/  WARPGROUP.ARRIVE ;  /* 0x00000000000079c5 */ /* 0x000fe20000000000 */
[----:B------:R-:W-:Y:S01]  /*3e80*/  UMOV UR7, 0x40000040 ;  /* 0x4000004000077882 */ /* 0x000fe20000000000 */
[----:B------:R-:W-:-:S04]  /*3e90*/  F2FP.F16.F32.PACK_AB R55, R65, R86 ;  /* 0x000000564137723e */ /* 0x000fc800000000ff */
[----:B------:R-:W-:Y:S02]  /*3ea0*/  UMOV UR6, UR10 ;  /* 0x0000000a00067c82 */ /* 0x000fe40008000000 */
[----:B------:R-:W-:Y:S01]  /*3eb0*/  HGMMA.64x64x16.F32 R88, R24, gdesc[UR4].tnspB, RZ, !UPT, gsb0 ;  /* 0x40e0000418587df0 */ /* 0x000fe2000c0008ff */
[----:B------:R-:W-:Y:S01]  /*3ec0*/  UIADD3 UR6, UR10, 0x80, URZ ;  /* 0x000000800a067890 */ /* 0x000fe2000fffe03f */
[----:B------:R-:W-:Y:S01]  /*3ed0*/  UMOV UR7, 0x40000040 ;  /* 0x4000004000077882 */ /* 0x000fe20000000000 */
[----:B------:R-:W-:Y:S02]  /*3ee0*/  WARPGROUP.DEPBAR.LE gsb0, 0x0 ;  /* 0x00008000000079c5 */ /* 0x000fe40000010000 */
[----:B------:R-:W-:-:S06]  /*3ef0*/  WARPGROUP.ARRIVE ;  /* 0x00000000000079c5 */ /* 0x000fcc0000000000 */
[----:B------:R-:W-:Y:S01]  /*3f00*/  HGMMA.64x64x16.F32 R88, R28, gdesc[UR4].tnspB, R88, gsb0 ;  /* 0x40e000041c587df0 */ /* 0x000fe20008000858 */
        /* <DEDUP_REMOVED lines=29> */
[----:B------:R-:W-:Y:S03]  /*40e0*/  HGMMA.64x64x16.F32 R88, R52, gdesc[UR4].tnspB, R88, gsb0 ;  /* 0x40e0000434587df0 */ /* 0x000fe60008000858 */
[----:B------:R-:W-:Y:S02]  /*40f0*/  WARPGROUP.DEPBAR.LE gsb0, 0x0 ;  /* 0x00008000000079c5 */ /* 0x000fe40000010000 */
[----:B------:R-:W-:Y:S05]  /*4100*/  @!P0 BRA `(.L_x_23) ;  /* 0x0000000000048947 */ /* 0x000fea0003800000 */
[----:B------:R-:W-:Y:S01]  /*4110*/  BPT.TRAP 0x1 ;  /* 0x000000040000795c */ /* 0x000fe20000300000 */
.L_x_23:
[----:B------:R-:W-:Y:S02]  /*4120*/  UISETP.GT.U32.AND UP0, UPT, UR48, 0x1, UPT ;  /* 0x000000013000788c */ /* 0x000fe4000bf04070 */
[----:B------:R-:W-:-:S04]  /*4130*/  UIADD3 UR22, UR22, 0x1c428, URZ ;  /* 0x0001c42816167890 */ /* 0x000fc8000fffe03f */
[----:B------:R-:W-:Y:S01]  /*4140*/  PLOP3.LUT P1, PT, PT, PT, UP0, 0x80, 0x0 ;  /* 0x000000000000781c */ /* 0x000fe20003f2f008 */
[----:B------:R-:W-:-:S09]  /*4150*/  UPRMT UR22, URZ, 0x654, UR22 ;  /* 0x000006543f167896 */ /* 0x000fd20008000016 */
[----:B------:R-:W-:Y:S03]  /*4160*/  SYNCS.ARRIVE.TRANS64.RED.A1T0 RZ, [UR22], RZ ;  /* 0x000000ffffff79a7 */ /* 0x000fe60008100416 */
[----:B------:R-:W-:Y:S05]  /*4170*/  @P1 BRA `(.L_x_24) ;  /* 0x0000000000041947 */ /* 0x000fea0003800000 */
[----:B------:R-:W-:Y:S01]  /*4180*/  BPT.TRAP 0x1 ;  /* 0x000000040000795c */ /* 0x000fe20000300000 */
.L_x_24:
[----:B------:R-:W-:Y:S01]  /*4190*/  UIADD3 UR37, UR21, 0x1, URZ ;  /* 0x0000000115257890 */ /* 0x000fe2000fffe03f */
[C---:B------:R-:W-:Y:S01]  /*41a0*/  ISETP.GE.AND P2, PT, R7.reuse, 0x3, PT ;  /* 0x000000030700780c */ /* 0x040fe20003f46270 */
[----:B-1----:R-:W-:Y:S01]  /*41b0*/  VIADD R5, R120, 0x80 ;  /* 0x0000008078057836 */ /* 0x002fe20000000000 */
[----:B------:R-:W-:Y:S01]  /*41c0*/  IADD3 R7, R7, -0x1, RZ ;  /* 0xffffffff07077810 */ /* 0x000fe20007ffe0ff */
[----:B------:R-:W-:-:S04]  /*41d0*/  UISETP.NE.AND UP0, UPT, UR37, 0x5, UPT ;  /* 0x000000052500788c */ /* 0x000fc8000bf05270 */
[----:B------:R-:W-:Y:S02]  /*41e0*/  USEL UR6, URZ, 0x1, UP0 ;  /* 0x000000013f067887 */ /* 0x000fe40008000000 */
[----:B------:R-:W-:-:S04]  /*41f0*/  USEL UR37, UR37, URZ, UP0 ;  /* 0x0000003f25257287 */ /* 0x000fc80008000000 */
[----:B------:R-:W-:Y:S01]  /*4200*/  LOP3.LUT R19, R19, UR6, RZ, 0x3c, !PT ;  /* 0x0000000613137c12 */ /* 0x000fe2000f8e3cff */
[----:B------:R-:W-:Y:S07]  /*4210*/  @!P2 BRA `(.L_x_25) ;  /* 0x000000280040a947 */ /* 0x000fee0003800000 */
[----:B------:R-:W-:Y:S01]  /*4220*/  IMAD.MOV.U32 R11, RZ, RZ, R4 ;  /* 0x000000ffff0b7224 */ /* 0x000fe200078e0004 */
[----:B------:R-:W-:Y:S01]  /*4230*/  ULDC UR22, c[0x0][0x604] ;  /* 0x0001810000167ab9 */ /* 0x000fe20000000800 */
[----:B------:R-:W-:-:S07]  /*4240*/  IMAD.MOV.U32 R9, RZ, RZ, R6 ;  /* 0x000000ffff097224 */ /* 0x000fce00078e0006 */
.L_x_36:
[----:B------:R-:W-:Y:S05]  /*4250*/  @!P0 BRA `(.L_x_26) ;  /* 0x0000000000048947 */ /* 0x000fea0003800000 */
[----:B------:R-:W-:Y:S01]  /*4260*/  BPT.TRAP 0x1 ;  /* 0x000000040000795c */ /* 0x000fe20000300000 */
.L_x_26:
[----:B------:R-:W-:Y:S01]  /*4270*/  ULEA UR6, UR37, UR45, 0x3 ;  /* 0x0000002d25067291 */ /* 0x000fe2000f8e183f */
[----:B------:R-:W-:-:S08]  /*4280*/  SHF.L.U32 R4, R19, 0x1f, RZ ;  /* 0x0000001f13047819 */ /* 0x000fd000000006ff */
[----:B------:R-:W1:Y:S02]  /*4290*/  SYNCS.PHASECHK.TRANS64.TRYWAIT P2, [UR6+0x1c400], R4 ;  /* 0x01c40004ff0075a7 */ /* 0x000e640008040146 */
[----:B-1----:R-:W-:Y:S05]  /*42a0*/  @!P2 BRA `(.L_x_27) ;  /* 0x0000008800e8a947 */ /* 0x002fea0003800000 */
.L_x_126:
[----:B------:R-:W-:Y:S01]  /*42b0*/  ULEA UR18, UR37, UR42, 0xa ;  /* 0x0000002a25127291 */ /* 0x000fe2000f8e503f */
[----:B------:R-:W-:Y:S01]  /*42c0*/  WARPGROUP.ARRIVE ;  /* 0x00000000000079c5 */ /* 0x000fe20000000000 */
[----:B------:R-:W-:Y:S01]  /*42d0*/  UMOV UR19, 0x40000040 ;  /* 0x4000004000137882 */ /* 0x000fe20000000000 */
[----:B------:R-:W-:Y:S01]  /*42e0*/  UMOV UR7, 0x40000040 ;  /* 0x4000004000077882 */ /* 0x000fe20000000000 */
[----:B------:R-:W-:Y:S02]  /*42f0*/  UIADD3 UR6, UR18, 0x2, URZ ;  /* 0x0000000212067890 */ /* 0x000fe4000fffe03f */
[----:B------:R-:W-:Y:S01]  /*4300*/  UIADD3 UR10, UR18, 0x4, URZ ;  /* 0x00000004120a7890 */ /* 0x000fe2000fffe03f */
[----:B------:R-:W-:Y:S02]  /*4310*/  UMOV UR11, 0x40000040 ;  /* 0x40000040000b7882 */ /* 0x000fe40000000000 */
[----:B------:R-:W-:Y:S01]  /*4320*/  HGMMA.64x128x16.F32 R24, gdesc[UR16], RZ, !UPT, gsb0 ;  /* 0x01e00000101879f0 */ /* 0x000fe2000c0008ff */
[----:B------:R-:W-:Y:S01]  /*4330*/  UIADD3 UR14, UR18, 0x6, URZ ;  /* 0x00000006120e7890 */ /* 0x000fe2000fffe03f */
[----:B------:R-:W-:Y:S01]  /*4340*/  UMOV UR15, 0x40000040 ;  /* 0x40000040000f7882 */ /* 0x000fe20000000000 */
[----:B------:R-:W-:-:S02]  /*4350*/  WARPGROUP.DEPBAR.LE gsb0, 0x0 ;  /* 0x00008000000079c5 */ /* 0x000fc40000010000 */
[----:B------:R-:W-:-:S07]  /*4360*/  WARPGROUP.ARRIVE ;  /* 0x00000000000079c5 */ /* 0x000fce0000000000 */
[----:B------:R-:W-:Y:S03]  /*4370*/  HGMMA.64x128x16.F32 R24, gdesc[UR4], R24, gsb0 ;  /* 0x01e00000041879f0 */ /* 0x000fe60008000818 */
[----:B------:R-:W-:Y:S02]  /*4380*/  WARPGROUP.DEPBAR.LE gsb0, 0x0 ;  /* 0x00008000000079c5 */ /* 0x000fe40000010000 */
[----:B------:R-:W-:-:S07]  /*4390*/  WARPGROUP.ARRIVE ;  /* 0x00000000000079c5 */ /* 0x000fce0000000000 */
[----:B------:R-:W-:Y:S01]  /*43a0*/  HGMMA.64x128x16.F32 R24, gdesc[UR8], R24, gsb0 ;  /* 0x01e00000081879f0 */ /* 0x000fe20008000818 */
[----:B------:R-:W-:-:S04]  /*43b0*/  UIADD3 UR10, UR37, 0x1, URZ ;  /* 0x00000001250a7890 */ /* 0x000fc8000fffe03f */
[----:B------:R-:W-:-:S04]  /*43c0*/  UISETP.NE.AND UP0, UPT, UR10, 0x5, UPT ;  /* 0x000000050a00788c */ /* 0x000fc8000bf05270 */
[----:B------:R-:W-:Y:S02]  /*43d0*/  USEL UR6, URZ, 0x1, UP0 ;  /* 0x000000013f067887 */ /* 0x000fe40008000000 */
[----:B------:R-:W-:-:S04]  /*43e0*/  USEL UR10, UR10, URZ, UP0 ;  /* 0x0000003f0a0a7287 */ /* 0x000fc80008000000 */
[----:B------:R-:W-:Y:S01]  /*43f0*/  LOP3.LUT R19, R19, UR6, RZ, 0x3c, !PT ;  /* 0x0000000613137c12 */ /* 0x000fe2000f8e3cff */
[----:B------:R-:W-:Y:S02]  /*4400*/  WARPGROUP.DEPBAR.LE gsb0, 0x0 ;  /* 0x00008000000079c5 */ /* 0x000fe40000010000 */
[----:B------:R-:W-:-:S06]  /*4410*/  WARPGROUP.ARRIVE ;  /* 0x00000000000079c5 */ /* 0x000fcc0000000000 */
[----:B------:R-:W-:Y:S03]  /*4420*/  HGMMA.64x128x16.F32 R24, gdesc[UR12], R24, gsb0 ;  /* 0x01e000000c1879f0 */ /* 0x000fe60008000818 */
[----:B------:R-:W-:Y:S02]  /*4430*/  WARPGROUP.DEPBAR.LE gsb0, 0x0 ;  /* 0x00008000000079c5 */ /* 0x000fe40000010000 */
[----:B------:R-:W-:Y:S05]  /*4440*/  @!P0 BRA `(.L_x_28) ;  /* 0x0000000000048947 */ /* 0x000fea0003800000 */
[----:B------:R-:W-:Y:S01]  /*4450*/  BPT.TRAP 0x1 ;  /* 0x000000040000795c */ /* 0x000fe20000300000 */
.L_x_28:
[----:B-1----:R-:W-:Y:S01]  /*4460*/  FMNMX R4, R24, R11, !PT ;  /* 0x0000000b18047209 */ /* 0x002fe20007800000 */
[----:B------:R-:W-:Y:S01]  /*4470*/  ULEA UR6, UR10, UR45, 0x3 ;  /* 0x0000002d0a067291 */ /* 0x000fe2000f8e183f */
[----:B------:R-:W-:Y:S02]  /*4480*/  FMNMX R8, R26, R9, !PT ;  /* 0x000000091a087209 */ /* 0x000fe40007800000 */
[----:B------:R-:W-:Y:S02]  /*4490*/  FMNMX R13, R25, R4, !PT ;  /* 0x00000004190d7209 */ /* 0x000fe40007800000 */
[----:B------:R-:W-:Y:S02]  /*44a0*/  FMNMX R15, R27, R8, !PT ;  /* 0x000000081b0f7209 */ /* 0x000fe40007800000 */
[----:B------:R-:W-:Y:S02]  /*44b0*/  FMNMX R4, R28, R13, !PT ;  /* 0x0000000d1c047209 */ /* 0x000fe40007800000 */
[----:B------:R-:W-:-:S02]  /*44c0*/  FMNMX R8, R30, R15, !PT ;  /* 0x0000000f1e087209 */ /* 0x000fc40007800000 */
[----:B------:R-:W-:-:S04]  /*44d0*/  FMNMX R13, R29, R4, !PT ;  /* 0x000000041d0d7209 */ /* 0x000fc80007800000 */
        /* <DEDUP_REMOVED lines=27> */
[----:B------:R-:W-:-:S05]  /*4690*/  FMNMX R6, R85, R4, !PT ;  /* 0x0000000455067209 */ /* 0x000fca0007800000 */
[----:B------:R-:W1:Y:S02]  /*46a0*/  SHFL.BFLY PT, R13, R6, 0x1, 0x1f ;  /* 0x0c201f00060d7f89 */ /* 0x000e6400000e0000 */
[----:B-1----:R-:W-:-:S05]  /*46b0*/  FMNMX R13, R6, R13, !PT ;  /* 0x0000000d060d7209 */ /* 0x002fca0007800000 */
[----:B------:R-:W1:Y:S02]  /*46c0*/  SHFL.BFLY PT, R4, R13, 0x2, 0x1f ;  /* 0x0c401f000d047f89 */ /* 0x000e6400000e0000 */
[----:B-1----:R-:W-:Y:S02]  /*46d0*/  FMNMX R4, R13, R4, !PT ;  /* 0x000000040d047209 */ /* 0x002fe40007800000 */
[----:B------:R-:W-:Y:S02]  /*46e0*/  FMNMX R13, R31, R8, !PT ;  /* 0x000000081f0d7209 */ /* 0x000fe40007800000 */
[----:B------:R-:W-:Y:S02]  /*46f0*/  FSETP.NEU.AND P2, PT, R4, -INF , PT ;  /* 0xff8000000400780b */ /* 0x000fe40003f4d000 */
[----:B------:R-:W-:Y:S02]  /*4700*/  FMNMX R6, R34, R13, !PT ;  /* 0x0000000d22067209 */ /* 0x000fe40007800000 */
[----:B------:R-:W-:-:S02]  /*4710*/  FSEL R12, R4, RZ, P2 ;  /* 0x000000ff040c7208 */ /* 0x000fc40001000000 */
[----:B------:R-:W-:-:S03]  /*4720*/  FMNMX R13, R35, R6, !PT ;  /* 0x00000006230d7209 */ /* 0x000fc60007800000 */
[----:B------:R-:W-:Y:S01]  /*4730*/  FMUL R121, R12, UR22 ;  /* 0x000000160c797c20 */ /* 0x000fe20008400000 */
[----:B------:R-:W-:Y:S01]  /*4740*/  FMNMX R6, R38, R13, !PT ;  /* 0x0000000d26067209 */ /* 0x000fe20007800000 */
[----:B------:R-:W-:Y:S02]  /*4750*/  FADD R12, -R12, R11 ;  /* 0x0000000b0c0c7221 */ /* 0x000fe40000000100 */
[--C-:B------:R-:W-:Y:S01]  /*4760*/  FFMA R24, R24, UR22, -R121.reuse ;  /* 0x0000001618187c23 */ /* 0x100fe20008000879 */
[--C-:B------:R-:W-:Y:S01]  /*4770*/  FFMA R25, R25, UR22, -R121.reuse ;  /* 0x0000001619197c23 */ /* 0x100fe20008000879 */
[----:B------:R-:W-:Y:S01]  /*4780*/  FMNMX R21, R39, R6, !PT ;  /* 0x0000000627157209 */ /* 0x000fe20007800000 */
[--C-:B------:R-:W-:Y:S01]  /*4790*/  FFMA R8, R28, UR22, -R121.reuse ;  /* 0x000000161c087c23 */ /* 0x100fe20008000879 */
[--C-:B------:R-:W-:Y:S01]  /*47a0*/  FFMA R15, R29, UR22, -R121.reuse ;  /* 0x000000161d0f7c23 */ /* 0x100fe20008000879 */
[----:B------:R-:W-:Y:S01]  /*47b0*/  FSETP.GEU.AND P6, PT, R24, -126, PT ;  /* 0xc2fc00001800780b */ /* 0x000fe20003fce000 */
[--C-:B------:R-:W-:Y:S01]  /*47c0*/  FFMA R28, R32, UR22, -R121.reuse ;  /* 0x00000016201c7c23 */ /* 0x100fe20008000879 */
[----:B------:R-:W-:Y:S01]  /*47d0*/  FSETP.GEU.AND P3, PT, R25, -126, PT ;  /* 0xc2fc00001900780b */ /* 0x000fe20003f6e000 */
[--C-:B------:R-:W-:Y:S01]  /*47e0*/  FFMA R10, R36, UR22, -R121.reuse ;  /* 0x00000016240a7c23 */ /* 0x100fe20008000879 */
[----:B------:R-:W-:Y:S01]  /*47f0*/  FMNMX R6, R42, R21, !PT ;  /* 0x000000152a067209 */ /* 0x000fe20007800000 */
[--C-:B------:R-:W-:Y:S01]  /*4800*/  FFMA R21, R33, UR22, -R121.reuse ;  /* 0x0000001621157c23 */ /* 0x100fe20008000879 */
[----:B------:R-:W-:Y:S01]  /*4810*/  FSETP.GEU.AND P4, PT, R8, -126, PT ;  /* 0xc2fc00000800780b */ /* 0x000fe20003f8e000 */
[--C-:B------:R-:W-:Y:S01]  /*4820*/  FFMA R14, R44, UR22, -R121.reuse ;  /* 0x000000162c0e7c23 */ /* 0x100fe20008000879 */
[----:B------:R-:W-:Y:S01]  /*4830*/  FSETP.GEU.AND P5, PT, R15, -126, PT ;  /* 0xc2fc00000f00780b */ /* 0x000fe20003fae000 */
[--C-:B------:R-:W-:Y:S01]  /*4840*/  FFMA R33, R37, UR22, -R121.reuse ;  /* 0x0000001625217c23 */ /* 0x100fe20008000879 */
[----:B------:R-:W-:Y:S01]  /*4850*/  FSETP.GEU.AND P2, PT, R28, -126, PT ;  /* 0xc2fc00001c00780b */ /* 0x000fe20003f4e000 */
[--C-:B------:R-:W-:Y:S01]  /*4860*/  FFMA R32, R40, UR22, -R121.reuse ;  /* 0x0000001628207c23 */ /* 0x100fe20008000879 */
[--C-:B------:R-:W-:Y:S01]  /*4870*/  FFMA R37, R41, UR22, -R121.reuse ;  /* 0x0000001629257c23 */ /* 0x100fe20008000879 */
[----:B------:R-:W-:Y:S01]  /*4880*/  @!P6 FMUL R24, R24, 0.5 ;  /* 0x3f0000001818e820 */ /* 0x000fe20000400000 */
[--C-:B------:R-:W-:Y:S01]  /*4890*/  FFMA R41, R45, UR22, -R121.reuse ;  /* 0x000000162d297c23 */ /* 0x100fe20008000879 */
[----:B------:R-:W-:Y:S01]  /*48a0*/  @!P3 FMUL R25, R25, 0.5 ;  /* 0x3f0000001919b820 */ /* 0x000fe20000400000 */
[----:B------:R-:W-:Y:S01]  /*48b0*/  FMNMX R29, R43, R6, !PT ;  /* 0x000000062b1d7209 */ /* 0x000fe20007800000 */
[--C-:B------:R-:W-:Y:S01]  /*48c0*/  FFMA R45, R49, UR22, -R121.reuse ;  /* 0x00000016312d7c23 */ /* 0x100fe20008000879 */
[--C-:B------:R-:W-:Y:S01]  /*48d0*/  FFMA R49, R53, UR22, -R121.reuse ;  /* 0x0000001635317c23 */ /* 0x100fe20008000879 */
[----:B------:R-:W1:Y:S01]  /*48e0*/  MUFU.EX2 R24, R24 ;  /* 0x0000001800187308 */ /* 0x000e620000000800 */
[----:B------:R-:W-:Y:S01]  /*48f0*/  @!P4 FMUL R8, R8, 0.5 ;  /* 0x3f0000000808c820 */ /* 0x000fe20000400000 */
[----:B------:R-:W-:Y:S01]  /*4900*/  @!P5 FMUL R15, R15, 0.5 ;  /* 0x3f0000000f0fd820 */ /* 0x000fe20000400000 */
[----:B------:R-:W-:Y:S01]  /*4910*/  FMNMX R6, R46, R29, !PT ;  /* 0x0000001d2e067209 */ /* 0x000fe20007800000 */
[----:B------:R-:W-:Y:S01]  /*4920*/  @!P2 FMUL R28, R28, 0.5 ;  /* 0x3f0000001c1ca820 */ /* 0x000fe20000400000 */
[--C-:B------:R-:W-:Y:S01]  /*4930*/  FFMA R36, R48, UR22, -R121.reuse ;  /* 0x0000001630247c23 */ /* 0x100fe20008000879 */
[--C-:B------:R-:W-:Y:S01]  /*4940*/  FFMA R20, R52, UR22, -R121.reuse ;  /* 0x0000001634147c23 */ /* 0x100fe20008000879 */
[--C-:B------:R-:W-:Y:S01]  /*4950*/  FFMA R53, R56, UR22, -R121.reuse ;  /* 0x0000001638357c23 */ /* 0x100fe20008000879 */
[----:B------:R2:W3:Y:S01]  /*4960*/  MUFU.EX2 R13, R25 ;  /* 0x00000019000d7308 */ /* 0x0004e20000000800 */
[--C-:B------:R-:W-:Y:S01]  /*4970*/  FFMA R44, R61, UR22, -R121.reuse ;  /* 0x000000163d2c7c23 */ /* 0x100fe20008000879 */
[--C-:B------:R-:W-:Y:S01]  /*4980*/  FFMA R61, R64, UR22, -R121.reuse ;  /* 0x00000016403d7c23 */ /* 0x100fe20008000879 */
[--C-:B------:R-:W-:Y:S01]  /*4990*/  FFMA R40, R57, UR22, -R121.reuse ;  /* 0x0000001639287c23 */ /* 0x100fe20008000879 */
[--C-:B------:R-:W-:Y:S01]  /*49a0*/  FFMA R57, R60, UR22, -R121.reuse ;  /* 0x000000163c397c23 */ /* 0x100fe20008000879 */
[--C-:B------:R-:W-:Y:S01]  /*49b0*/  FFMA R48, R65, UR22, -R121.reuse ;  /* 0x0000001641307c23 */ /* 0x100fe20008000879 */
[--C-:B------:R-:W-:Y:S01]  /*49c0*/  FFMA R56, R73, UR22, -R121.reuse ;  /* 0x0000001649387c23 */ /* 0x100fe20008000879 */
[--C-:B------:R-:W-:Y:S01]  /*49d0*/  FFMA R65, R68, UR22, -R121.reuse ;  /* 0x0000001644417c23 */ /* 0x100fe20008000879 */
[----:B------:R-:W4:Y:S01]  /*49e0*/  MUFU.EX2 R8, R8 ;  /* 0x0000000800087308 */ /* 0x000f220000000800 */
[----:B-1----:R-:W-:Y:S01]  /*49f0*/  @!P6 FMUL R24, R24, R24 ;  /* 0x000000181818e220 */ /* 0x002fe20000400000 */
[----:B------:R-:W-:Y:S01]  /*4a00*/  FSETP.GEU.AND P6, PT, R21, -126, PT ;  /* 0xc2fc00001500780b */ /* 0x000fe20003fce000 */
[--C-:B------:R-:W-:Y:S01]  /*4a10*/  FFMA R52, R69, UR22, -R121.reuse ;  /* 0x0000001645347c23 */ /* 0x100fe20008000879 */
[----:B--2---:R-:W-:Y:S01]  /*4a20*/  FMNMX R25, R47, R6, !PT ;  /* 0x000000062f197209 */ /* 0x004fe20007800000 */
[--C-:B------:R-:W-:Y:S01]  /*4a30*/  FFMA R69, R72, UR22, -R121.reuse ;  /* 0x0000001648457c23 */ /* 0x100fe20008000879 */
[--C-:B------:R-:W-:Y:S01]  /*4a40*/  FFMA R73, R76, UR22, -R121.reuse ;  /* 0x000000164c497c23 */ /* 0x100fe20008000879 */
[--C-:B------:R-:W-:Y:S01]  /*4a50*/  FFMA R64, R81, UR22, -R121.reuse ;  /* 0x0000001651407c23 */ /* 0x100fe20008000879 */
[----:B------:R-:W1:Y:S01]  /*4a60*/  MUFU.EX2 R15, R15 ;  /* 0x0000000f000f7308 */ /* 0x000e620000000800 */
[----:B---3--:R-:W-:Y:S01]  /*4a70*/  @!P3 FMUL R13, R13, R13 ;  /* 0x0000000d0d0db220 */ /* 0x008fe20000400000 */
[----:B------:R-:W-:Y:S01]  /*4a80*/  FSETP.GEU.AND P3, PT, R10, -126, PT ;  /* 0xc2fc00000a00780b */ /* 0x000fe20003f6e000 */
[--C-:B------:R-:W-:Y:S01]  /*4a90*/  FFMA R60, R77, UR22, -R121.reuse ;  /* 0x000000164d3c7c23 */ /* 0x100fe20008000879 */
[----:B------:R-:W-:Y:S01]  /*4aa0*/  FMNMX R6, R50, R25, !PT ;  /* 0x0000001932067209 */ /* 0x000fe20007800000 */
[--C-:B------:R-:W-:Y:S01]  /*4ab0*/  FFMA R77, R80, UR22, -R121.reuse ;  /* 0x00000016504d7c23 */ /* 0x100fe20008000879 */
[--C-:B------:R-:W-:Y:S01]  /*4ac0*/  FFMA R68, R85, UR22, -R121.reuse ;  /* 0x0000001655447c23 */ /* 0x100fe20008000879 */
[----:B------:R-:W-:Y:S01]  /*4ad0*/  @!P6 FMUL R21, R21, 0.5 ;  /* 0x3f0000001515e820 */ /* 0x000fe20000400000 */
[----:B------:R-:W2:Y:S01]  /*4ae0*/  MUFU.EX2 R28, R28 ;  /* 0x0000001c001c7308 */ /* 0x000ea20000000800 */
[----:B----4-:R-:W-:Y:S01]  /*4af0*/  @!P4 FMUL R8, R8, R8 ;  /* 0x000000080808c220 */ /* 0x010fe20000400000 */
[----:B------:R-:W-:Y:S01]  /*4b00*/  FSETP.GEU.AND P4, PT, R33, -126, PT ;  /* 0xc2fc00002100780b */ /* 0x000fe20003f8e000 */
[----:B------:R-:W-:Y:S01]  /*4b10*/  FFMA R81, R84, UR22, -R121 ;  /* 0x0000001654517c23 */ /* 0x000fe20008000879 */
[----:B------:R-:W-:Y:S01]  /*4b20*/  FMNMX R25, R51, R6, !PT ;  /* 0x0000000633197209 */ /* 0x000fe20007800000 */
[----:B------:R-:W-:-:S02]  /*4b30*/  FMUL R12, R12, UR22 ;  /* 0x000000160c0c7c20 */ /* 0x000fc40008400000 */
[----:B------:R-:W-:Y:S01]  /*4b40*/  @!P3 FMUL R10, R10, 0.5 ;  /* 0x3f0000000a0ab820 */ /* 0x000fe20000400000 */
[----:B------:R-:W3:Y:S01]  /*4b50*/  MUFU.EX2 R21, R21 ;  /* 0x0000001500157308 */ /* 0x000ee20000000800 */
[----:B-1----:R-:W-:Y:S01]  /*4b60*/  @!P5 FMUL R15, R15, R15 ;  /* 0x0000000f0f0fd220 */ /* 0x002fe20000400000 */
[----:B------:R-:W-:Y:S02]  /*4b70*/  FSETP.GEU.AND P5, PT, R32, -126, PT ;  /* 0xc2fc00002000780b */ /* 0x000fe40003fae000 */
[----:B------:R-:W-:-:S03]  /*4b80*/  FMNMX R6, R54, R25, !PT ;  /* 0x0000001936067209 */ /* 0x000fc60007800000 */
[----:B------:R-:W-:Y:S01]  /*4b90*/  @!P4 FMUL R33, R33, 0.5 ;  /* 0x3f0000002121c820 */ /* 0x000fe20000400000 */
[----:B------:R-:W1:Y:S01]  /*4ba0*/  MUFU.EX2 R10, R10 ;  /* 0x0000000a000a7308 */ /* 0x000e620000000800 */
[----:B--2---:R-:W-:Y:S01]  /*4bb0*/  @!P2 FMUL R28, R28, R28 ;  /* 0x0000001c1c1ca220 */ /* 0x004fe20000400000 */
[----:B------:R-:W-:Y:S02]  /*4bc0*/  FSETP.GEU.AND P2, PT, R37, -126, PT ;  /* 0xc2fc00002500780b */ /* 0x000fe40003f4e000 */
[----:B------:R-:W-:-:S03]  /*4bd0*/  FMNMX R25, R55, R6, !PT ;  /* 0x0000000637197209 */ /* 0x000fc60007800000 */
[----:B------:R-:W-:Y:S01]  /*4be0*/  @!P5 FMUL R32, R32, 0.5 ;  /* 0x3f0000002020d820 */ /* 0x000fe20000400000 */
[----:B------:R-:W2:Y:S01]  /*4bf0*/  MUFU.EX2 R33, R33 ;  /* 0x0000002100217308 */ /* 0x000ea20000000800 */
[----:B---3--:R-:W-:Y:S01]  /*4c00*/  @!P6 FMUL R21, R21, R21 ;  /* 0x000000151515e220 */ /* 0x008fe20000400000 */
[----:B------:R-:W-:Y:S02]  /*4c10*/  FSETP.GEU.AND P6, PT, R14, -126, PT ;  /* 0xc2fc00000e00780b */ /* 0x000fe40003fce000 */
[----:B------:R-:W-:-:S03]  /*4c20*/  FMNMX R6, R58, R25, !PT ;  /* 0x000000193a067209 */ /* 0x000fc60007800000 */
        /* <DEDUP_REMOVED lines=31> */
[----:B------:R-:W-:Y:S01]  /*4e20*/  FMNMX R25, R71, R6, !PT ;  /* 0x0000000647197209 */ /* 0x000fe20007800000 */
[----:B------:R-:W3:Y:S01]  /*4e30*/  MUFU.EX2 R20, R20 ;  /* 0x0000001400147308 */ /* 0x000ee20000000800 */
[----:B-1----:R-:W-:Y:S01]  /*4e40*/  @!P4 FMUL R36, R36, R36 ;  /* 0x000000242424c220 */ /* 0x002fe20000400000 */
[----:B------:R-:W-:Y:S02]  /*4e50*/  FSETP.GEU.AND P4, PT, R40, -126, PT ;  /* 0xc2fc00002800780b */ /* 0x000fe40003f8e000 */
[----:B------:R-:W-:Y:S02]  /*4e60*/  FMNMX R6, R74, R25, !PT ;  /* 0x000000194a067209 */ /* 0x000fe40007800000 */
[----:B------:R-:W-:Y:S02]  /*4e70*/  @!P3 FMUL R53, R53, 0.5 ;  /* 0x3f0000003535b820 */ /* 0x000fe40000400000 */
[----:B------:R-:W1:Y:S01]  /*4e80*/  MUFU.EX2 R49, R49 ;  /* 0x0000003100317308 */ /* 0x000e620000000800 */
[----:B--2---:R-:W-:Y:S01]  /*4e90*/  @!P5 FMUL R45, R45, R45 ;  /* 0x0000002d2d2dd220 */ /* 0x004fe20000400000 */
[----:B------:R-:W-:-:S02]  /*4ea0*/  FSETP.GEU.AND P5, PT, R57, -126, PT ;  /* 0xc2fc00003900780b */ /* 0x000fc40003fae000 */
[----:B------:R-:W-:-:S03]  /*4eb0*/  FMNMX R25, R75, R6, !PT ;  /* 0x000000064b197209 */ /* 0x000fc60007800000 */
[----:B------:R-:W-:Y:S01]  /*4ec0*/  @!P4 FMUL R40, R40, 0.5 ;  /* 0x3f0000002828c820 */ /* 0x000fe20000400000 */
[----:B------:R-:W2:Y:S01]  /*4ed0*/  MUFU.EX2 R53, R53 ;  /* 0x0000003500357308 */ /* 0x000ea20000000800 */
[----:B------:R-:W-:Y:S01]  /*4ee0*/  FMNMX R6, R78, R25, !PT ;  /* 0x000000194e067209 */ /* 0x000fe20007800000 */
[----:B---3--:R-:W-:Y:S01]  /*4ef0*/  @!P2 FMUL R20, R20, R20 ;  /* 0x000000141414a220 */ /* 0x008fe20000400000 */
[----:B------:R-:W-:Y:S02]  /*4f00*/  FSETP.GEU.AND P2, PT, R44, -126, PT ;  /* 0xc2fc00002c00780b */ /* 0x000fe40003f4e000 */
[----:B------:R-:W-:Y:S02]  /*4f10*/  FMNMX R25, R79, R6, !PT ;  /* 0x000000064f197209 */ /* 0x000fe40007800000 */
[----:B------:R-:W-:Y:S01]  /*4f20*/  @!P5 FMUL R57, R57, 0.5 ;  /* 0x3f0000003939d820 */ /* 0x000fe20000400000 */
[----:B------:R-:W3:Y:S01]  /*4f30*/  MUFU.EX2 R40, R40 ;  /* 0x0000002800287308 */ /* 0x000ee20000000800 */
[----:B-1----:R-:W-:Y:S01]  /*4f40*/  @!P6 FMUL R49, R49, R49 ;  /* 0x000000313131e220 */ /* 0x002fe20000400000 */
[----:B------:R-:W-:-:S02]  /*4f50*/  FSETP.GEU.AND P6, PT, R61, -126, PT ;  /* 0xc2fc00003d00780b */ /* 0x000fc40003fce000 */
[----:B------:R-:W-:-:S04]  /*4f60*/  FMNMX R6, R82, R25, !PT ;  /* 0x0000001952067209 */ /* 0x000fc80007800000 */
[----:B------:R-:W-:Y:S01]  /*4f70*/  FMNMX R25, R83, R6, !PT ;  /* 0x0000000653197209 */ /* 0x000fe20007800000 */
[----:B--2---:R-:W-:Y:S01]  /*4f80*/  @!P3 FMUL R53, R53, R53 ;  /* 0x000000353535b220 */ /* 0x004fe20000400000 */
[----:B------:R-:W-:Y:S01]  /*4f90*/  FSETP.GEU.AND P3, PT, R48, -126, PT ;  /* 0xc2fc00003000780b */ /* 0x000fe20003f6e000 */
[----:B------:R-:W1:Y:S01]  /*4fa0*/  MUFU.EX2 R57, R57 ;  /* 0x0000003900397308 */ /* 0x000e620000000800 */
[----:B------:R-:W-:Y:S01]  /*4fb0*/  FMNMX R6, R86, R25, !PT ;  /* 0x0000001956067209 */ /* 0x000fe20007800000 */
[----:B------:R-:W-:Y:S02]  /*4fc0*/  @!P2 FMUL R44, R44, 0.5 ;  /* 0x3f0000002c2ca820 */ /* 0x000fe40000400000 */
[----:B------:R-:W-:Y:S01]  /*4fd0*/  @!P6 FMUL R61, R61, 0.5 ;  /* 0x3f0000003d3de820 */ /* 0x000fe20000400000 */
[----:B------:R-:W-:Y:S01]  /*4fe0*/  FMNMX R6, R87, R6, !PT ;  /* 0x0000000657067209 */ /* 0x000fe20007800000 */
[----:B---3--:R-:W-:Y:S01]  /*4ff0*/  @!P4 FMUL R40, R40, R40 ;  /* 0x000000282828c220 */ /* 0x008fe20000400000 */
[----:B------:R-:W-:Y:S01]  /*5000*/  FSETP.GEU.AND P4, PT, R65, -126, PT ;  /* 0xc2fc00004100780b */ /* 0x000fe20003f8e000 */
[----:B------:R-:W2:Y:S02]  /*5010*/  MUFU.EX2 R44, R44 ;  /* 0x0000002c002c7308 */ /* 0x000ea40000000800 */
[----:B------:R-:W3:Y:S02]  /*5020*/  SHFL.BFLY PT, R25, R6, 0x1, 0x1f ;  /* 0x0c201f0006197f89 */ /* 0x000ee400000e0000 */
[----:B------:R-:W-:-:S04]  /*5030*/  @!P3 FMUL R48, R48, 0.5 ;  /* 0x3f0000003030b820 */ /* 0x000fc80000400000 */
[----:B------:R-:W4:Y:S01]  /*5040*/  MUFU.EX2 R61, R61 ;  /* 0x0000003d003d7308 */ /* 0x000f220000000800 */
[----:B-1----:R-:W-:Y:S01]  /*5050*/  @!P5 FMUL R57, R57, R57 ;  /* 0x000000393939d220 */ /* 0x002fe20000400000 */
[----:B------:R-:W-:Y:S02]  /*5060*/  FSETP.GEU.AND P5, PT, R52, -126, PT ;  /* 0xc2fc00003400780b */ /* 0x000fe40003fae000 */
[----:B------:R-:W-:-:S04]  /*5070*/  @!P4 FMUL R65, R65, 0.5 ;  /* 0x3f0000004141c820 */ /* 0x000fc80000400000 */
[----:B------:R-:W1:Y:S01]  /*5080*/  MUFU.EX2 R48, R48 ;  /* 0x0000003000307308 */ /* 0x000e620000000800 */
[----:B--2---:R-:W-:Y:S01]  /*5090*/  @!P2 FMUL R44, R44, R44 ;  /* 0x0000002c2c2ca220 */ /* 0x004fe20000400000 */
[----:B------:R-:W-:-:S05]  /*50a0*/  FSETP.GEU.AND P2, PT, R69, -126, PT ;  /* 0xc2fc00004500780b */ /* 0x000fca0003f4e000 */
[----:B------:R-:W-:Y:S01]  /*50b0*/  @!P5 FMUL R52, R52, 0.5 ;  /* 0x3f0000003434d820 */ /* 0x000fe20000400000 */
[----:B------:R-:W2:Y:S01]  /*50c0*/  MUFU.EX2 R65, R65 ;  /* 0x0000004100417308 */ /* 0x000ea20000000800 */
[----:B----4-:R-:W-:Y:S01]  /*50d0*/  @!P6 FMUL R61, R61, R61 ;  /* 0x0000003d3d3de220 */ /* 0x010fe20000400000 */
[----:B------:R-:W-:Y:S02]  /*50e0*/  FSETP.GEU.AND P6, PT, R56, -126, PT ;  /* 0xc2fc00003800780b */ /* 0x000fe40003fce000 */
[----:B---3--:R-:W-:Y:S01]  /*50f0*/  FMNMX R6, R6, R25, !PT ;  /* 0x0000001906067209 */ /* 0x008fe20007800000 */
[----:B------:R-:W-:Y:S01]  /*5100*/  FADD R11, R28, R61 ;  /* 0x0000003d1c0b7221 */ /* 0x000fe20000000000 */
[----:B------:R-:W-:Y:S01]  /*5110*/  F2FP.F16.F32.PACK_AB R28, R21, R28 ;  /* 0x0000001c151c723e */ /* 0x000fe200000000ff */
[----:B------:R-:W-:Y:S01]  /*5120*/  @!P2 FMUL R69, R69, 0.5 ;  /* 0x3f0000004545a820 */ /* 0x000fe20000400000 */
[----:B------:R-:W3:Y:S01]  /*5130*/  MUFU.EX2 R52, R52 ;  /* 0x0000003400347308 */ /* 0x000ee20000000800 */
[----:B-1----:R-:W-:Y:S01]  /*5140*/  @!P3 FMUL R48, R48, R48 ;  /* 0x000000303030b220 */ /* 0x002fe20000400000 */
[----:B------:R-:W-:Y:S01]  /*5150*/  FSETP.GEU.AND P3, PT, R73, -126, PT ;  /* 0xc2fc00004900780b */ /* 0x000fe20003f6e000 */
[----:B------:R-:W1:Y:S04]  /*5160*/  SHFL.BFLY PT, R25, R6, 0x2, 0x1f ;  /* 0x0c401f0006197f89 */ /* 0x000e6800000e0000 */
[----:B------:R-:W-:Y:S01]  /*5170*/  @!P6 FMUL R56, R56, 0.5 ;  /* 0x3f0000003838e820 */ /* 0x000fe20000400000 */
[----:B------:R-:W4:Y:S01]  /*5180*/  MUFU.EX2 R69, R69 ;  /* 0x0000004500457308 */ /* 0x000f220000000800 */
[----:B--2---:R-:W-:Y:S01]  /*5190*/  @!P4 FMUL R65, R65, R65 ;  /* 0x000000414141c220 */ /* 0x004fe20000400000 */
[----:B------:R-:W-:-:S05]  /*51a0*/  FSETP.GEU.AND P4, PT, R60, -126, PT ;  /* 0xc2fc00003c00780b */ /* 0x000fca0003f8e000 */
[----:B------:R-:W-:Y:S01]  /*51b0*/  @!P3 FMUL R73, R73, 0.5 ;  /* 0x3f0000004949b820 */ /* 0x000fe20000400000 */
[----:B------:R-:W2:Y:S01]  /*51c0*/  MUFU.EX2 R56, R56 ;  /* 0x0000003800387308 */ /* 0x000ea20000000800 */
[----:B---3--:R-:W-:Y:S01]  /*51d0*/  @!P5 FMUL R52, R52, R52 ;  /* 0x000000343434d220 */ /* 0x008fe20000400000 */
[----:B------:R-:W-:-:S05]  /*51e0*/  FSETP.GEU.AND P5, PT, R77, -126, PT ;  /* 0xc2fc00004d00780b */ /* 0x000fca0003fae000 */
[----:B------:R-:W-:Y:S01]  /*51f0*/  @!P4 FMUL R60, R60, 0.5 ;  /* 0x3f0000003c3cc820 */ /* 0x000fe20000400000 */
[----:B------:R-:W3:Y:S01]  /*5200*/  MUFU.EX2 R73, R73 ;  /* 0x0000004900497308 */ /* 0x000ee20000000800 */
[----:B----4-:R-:W-:Y:S01]  /*5210*/  @!P2 FMUL R69, R69, R69 ;  /* 0x000000454545a220 */ /* 0x010fe20000400000 */
[----:B-1----:R-:W-:-:S05]  /*5220*/  FMNMX R6, R6, R25, !PT ;  /* 0x0000001906067209 */ /* 0x002fca0007800000 */
[----:B------:R-:W-:Y:S01]  /*5230*/  @!P5 FMUL R77, R77, 0.5 ;  /* 0x3f0000004d4dd820 */ /* 0x000fe20000400000 */
[----:B------:R-:W-:Y:S01]  /*5240*/  FSETP.NEU.AND P2, PT, R6, -INF , PT ;  /* 0xff8000000600780b */ /* 0x000fe20003f4d000 */
[----:B--2---:R-:W-:Y:S01]  /*5250*/  @!P6 FMUL R56, R56, R56 ;  /* 0x000000383838e220 */ /* 0x004fe20000400000 */
[----:B------:R-:W-:Y:S01]  /*5260*/  FSETP.GEU.AND P6, PT, R64, -126, PT ;  /* 0xc2fc00004000780b */ /* 0x000fe20003fce000 */
[----:B------:R-:W1:Y:S01]  /*5270*/  MUFU.EX2 R60, R60 ;  /* 0x0000003c003c7308 */ /* 0x000e620000000800 */
[----:B------:R-:W-:Y:S02]  /*5280*/  FSEL R72, R6, RZ, P2 ;  /* 0x000000ff06487208 */ /* 0x000fe40001000000 */
[----:B------:R-:W-:Y:S01]  /*5290*/  FSETP.GEU.AND P2, PT, R81, -126, PT ;  /* 0xc2fc00005100780b */ /* 0x000fe20003f4e000 */
[----:B---3--:R-:W-:Y:S01]  /*52a0*/  @!P3 FMUL R73, R73, R73 ;  /* 0x000000494949b220 */ /* 0x008fe20000400000 */
[----:B------:R-:W-:-:S03]  /*52b0*/  FSETP.GEU.AND P3, PT, R68, -126, PT ;  /* 0xc2fc00004400780b */ /* 0x000fc60003f6e000 */
[----:B------:R-:W2:Y:S01]  /*52c0*/  MUFU.EX2 R77, R77 ;  /* 0x0000004d004d7308 */ /* 0x000ea20000000800 */
[C---:B------:R-:W-:Y:S01]  /*52d0*/  FMUL R76, R72.reuse, UR22 ;  /* 0x00000016484c7c20 */ /* 0x040fe20008400000 */
[----:B------:R-:W-:Y:S01]  /*52e0*/  FADD R121, -R72, R9 ;  /* 0x0000000948797221 */ /* 0x000fe20000000100 */
[----:B------:R-:W-:Y:S01]  /*52f0*/  FADD R9, R24, R53 ;  /* 0x0000003518097221 */ /* 0x000fe20000000000 */
[----:B------:R-:W-:Y:S01]  /*5300*/  @!P6 FMUL R64, R64, 0.5 ;  /* 0x3f0000004040e820 */ /* 0x000fe20000400000 */
[--C-:B------:R-:W-:Y:S01]  /*5310*/  FFMA R25, R26, UR22, -R76.reuse ;  /* 0x000000161a197c23 */ /* 0x100fe2000800084c */
[--C-:B------:R-:W-:Y:S01]  /*5320*/  FFMA R26, R27, UR22, -R76.reuse ;  /* 0x000000161b1a7c23 */ /* 0x100fe2000800084c */
[--C-:B------:R-:W-:Y:S01]  /*5330*/  FFMA R27, R30, UR22, -R76.reuse ;  /* 0x000000161e1b7c23 */ /* 0x100fe2000800084c */
[----:B------:R-:W-:Y:S01]  /*5340*/  @!P2 FMUL R81, R81, 0.5 ;  /* 0x3f0000005151a820 */ /* 0x000fe20000400000 */
[----:B-1----:R-:W-:Y:S01]  /*5350*/  @!P4 FMUL R60, R60, R60 ;  /* 0x0000003c3c3cc220 */ /* 0x002fe20000400000 */
[----:B------:R-:W1:Y:S01]  /*5360*/  MUFU.EX2 R64, R64 ;  /* 0x0000004000407308 */ /* 0x000e620000000800 */
[----:B------:R-:W-:Y:S01]  /*5370*/  FSETP.GEU.AND P4, PT, R25, -126, PT ;  /* 0xc2fc00001900780b */ /* 0x000fe20003f8e000 */
[----:B------:R-:W-:Y:S01]  /*5380*/  @!P3 FMUL R68, R68, 0.5 ;  /* 0x3f0000004444b820 */ /* 0x000fe20000400000 */
[--C-:B------:R-:W-:Y:S01]  /*5390*/  FFMA R29, R34, UR22, -R76.reuse ;  /* 0x00000016221d7c23 */ /* 0x100fe2000800084c */
[--C-:B------:R-:W-:Y:S01]  /*53a0*/  FFMA R31, R31, UR22, -R76.reuse ;  /* 0x000000161f1f7c23 */ /* 0x100fe2000800084c */
[--C-:B------:R-:W-:Y:S01]  /*53b0*/  FFMA R39, R39, UR22, -R76.reuse ;  /* 0x0000001627277c23 */ /* 0x100fe2000800084c */
[--C-:B------:R-:W-:Y:S01]  /*53c0*/  FFMA R35, R35, UR22, -R76.reuse ;  /* 0x0000001623237c23 */ /* 0x100fe2000800084c */
[----:B--2---:R-:W-:Y:S01]  /*53d0*/  @!P5 FMUL R77, R77, R77 ;  /* 0x0000004d4d4dd220 */ /* 0x004fe20000400000 */
[----:B------:R-:W2:Y:S01]  /*53e0*/  MUFU.EX2 R68, R68 ;  /* 0x0000004400447308 */ /* 0x000ea20000000800 */
[----:B------:R-:W-:Y:S01]  /*53f0*/  FSETP.GEU.AND P5, PT, R26, -126, PT ;  /* 0xc2fc00001a00780b */ /* 0x000fe20003fae000 */
[--C-:B------:R-:W-:Y:S01]  /*5400*/  FFMA R43, R43, UR22, -R76.reuse ;  /* 0x000000162b2b7c23 */ /* 0x100fe2000800084c */
[--C-:B------:R-:W-:Y:S01]  /*5410*/  FFMA R42, R42, UR22, -R76.reuse ;  /* 0x000000162a2a7c23 */ /* 0x100fe2000800084c */
[--C-:B------:R-:W-:Y:S01]  /*5420*/  FFMA R50, R50, UR22, -R76.reuse ;  /* 0x0000001632327c23 */ /* 0x100fe2000800084c */
[--C-:B------:R-:W-:Y:S01]  /*5430*/  FFMA R46, R46, UR22, -R76.reuse ;  /* 0x000000162e2e7c23 */ /* 0x100fe2000800084c */
[----:B------:R-:W-:Y:S01]  /*5440*/  @!P4 FMUL R25, R25, 0.5 ;  /* 0x3f0000001919c820 */ /* 0x000fe20000400000 */
[--C-:B------:R-:W-:Y:S01]  /*5450*/  FFMA R54, R54, UR22, -R76.reuse ;  /* 0x0000001636367c23 */ /* 0x100fe2000800084c */
[----:B------:R-:W3:Y:S01]  /*5460*/  MUFU.EX2 R81, R81 ;  /* 0x0000005100517308 */ /* 0x000ee20000000800 */
[----:B-1----:R-:W-:Y:S01]  /*5470*/  @!P6 FMUL R64, R64, R64 ;  /* 0x000000404040e220 */ /* 0x002fe20000400000 */
[----:B------:R-:W-:Y:S01]  /*5480*/  FSETP.GEU.AND P6, PT, R27, -126, PT ;  /* 0xc2fc00001b00780b */ /* 0x000fe20003fce000 */
[--C-:B------:R-:W-:Y:S01]  /*5490*/  FFMA R59, R59, UR22, -R76.reuse ;  /* 0x000000163b3b7c23 */ /* 0x100fe2000800084c */
[--C-:B------:R-:W-:Y:S01]  /*54a0*/  FFMA R63, R63, UR22, -R76.reuse ;  /* 0x000000163f3f7c23 */ /* 0x100fe2000800084c */
[--C-:B------:R-:W-:Y:S01]  /*54b0*/  FFMA R67, R67, UR22, -R76.reuse ;  /* 0x0000001643437c23 */ /* 0x100fe2000800084c */
[----:B------:R-:W-:Y:S01]  /*54c0*/  @!P5 FMUL R26, R26, 0.5 ;  /* 0x3f0000001a1ad820 */ /* 0x000fe20000400000 */
[--C-:B------:R-:W-:Y:S01]  /*54d0*/  FFMA R82, R82, UR22, -R76.reuse ;  /* 0x0000001652527c23 */ /* 0x100fe2000800084c */
[----:B------:R-:W1:Y:S01]  /*54e0*/  MUFU.EX2 R25, R25 ;  /* 0x0000001900197308 */ /* 0x000e620000000800 */
[----:B--2---:R-:W-:Y:S01]  /*54f0*/  @!P3 FMUL R68, R68, R68 ;  /* 0x000000444444b220 */ /* 0x004fe20000400000 */
[----:B------:R-:W-:Y:S01]  /*5500*/  FSETP.GEU.AND P3, PT, R29, -126, PT ;  /* 0xc2fc00001d00780b */ /* 0x000fe20003f6e000 */
[--C-:B------:R-:W-:Y:S01]  /*5510*/  FFMA R83, R83, UR22, -R76.reuse ;  /* 0x0000001653537c23 */ /* 0x100fe2000800084c */
[--C-:B------:R-:W-:Y:S01]  /*5520*/  FFMA R71, R71, UR22, -R76.reuse ;  /* 0x0000001647477c23 */ /* 0x100fe2000800084c */
[--C-:B------:R-:W-:Y:S01]  /*5530*/  FFMA R79, R79, UR22, -R76.reuse ;  /* 0x000000164f4f7c23 */ /* 0x100fe2000800084c */
[----:B------:R-:W-:Y:S01]  /*5540*/  FFMA R86, R86, UR22, -R76 ;  /* 0x0000001656567c23 */ /* 0x000fe2000800084c */
[----:B------:R-:W-:Y:S01]  /*5550*/  @!P6 FMUL R27, R27, 0.5 ;  /* 0x3f0000001b1be820 */ /* 0x000fe20000400000 */
[----:B------:R2:W4:Y:S01]  /*5560*/  MUFU.EX2 R30, R26 ;  /* 0x0000001a001e7308 */ /* 0x0005220000000800 */
[----:B---3--:R-:W-:Y:S01]  /*5570*/  @!P2 FMUL R81, R81, R81 ;  /* 0x000000515151a220 */ /* 0x008fe20000400000 */
[----:B------:R-:W-:Y:S01]  /*5580*/  FSETP.GEU.AND P2, PT, R31, -126, PT ;  /* 0xc2fc00001f00780b */ /* 0x000fe20003f4e000 */
[----:B------:R-:W-:Y:S01]  /*5590*/  FMUL R121, R121, UR22 ;  /* 0x0000001679797c20 */ /* 0x000fe20008400000 */
[----:B------:R-:W-:-:S03]  /*55a0*/  F2FP.F16.F32.PACK_AB R24, R13, R24 ;  /* 0x000000180d18723e */ /* 0x000fc600000000ff */
[----:B------:R-:W-:Y:S01]  /*55b0*/  @!P3 FMUL R29, R29, 0.5 ;  /* 0x3f0000001d1db820 */ /* 0x000fe20000400000 */
[----:B------:R-:W3:Y:S01]  /*55c0*/  MUFU.EX2 R27, R27 ;  /* 0x0000001b001b7308 */ /* 0x000ee20000000800 */
[----:B--2---:R-:W-:Y:S01]  /*55d0*/  FFMA R26, R38, UR22, -R76 ;  /* 0x00000016261a7c23 */ /* 0x004fe2000800084c */
[----:B-1----:R-:W-:Y:S01]  /*55e0*/  @!P4 FMUL R25, R25, R25 ;  /* 0x000000191919c220 */ /* 0x002fe20000400000 */
[----:B------:R-:W-:-:S04]  /*55f0*/  FSETP.GEU.AND P4, PT, R35, -126, PT ;  /* 0xc2fc00002300780b */ /* 0x000fc80003f8e000 */
[----:B------:R-:W-:Y:S01]  /*5600*/  @!P2 FMUL R31, R31, 0.5 ;  /* 0x3f0000001f1fa820 */ /* 0x000fe20000400000 */
[----:B------:R-:W1:Y:S01]  /*5610*/  MUFU.EX2 R29, R29 ;  /* 0x0000001d001d7308 */ /* 0x000e620000000800 */
[----:B----4-:R-:W-:Y:S01]  /*5620*/  @!P5 FMUL R30, R30, R30 ;  /* 0x0000001e1e1ed220 */ /* 0x010fe20000400000 */
[----:B------:R-:W-:-:S06]  /*5630*/  FSETP.GEU.AND P5, PT, R26, -126, PT ;  /* 0xc2fc00001a00780b */ /* 0x000fcc0003fae000 */
[----:B------:R-:W2:Y:S01]  /*5640*/  MUFU.EX2 R34, R31 ;  /* 0x0000001f00227308 */ /* 0x000ea20000000800 */
[----:B---3--:R-:W-:Y:S01]  /*5650*/  @!P6 FMUL R27, R27, R27 ;  /* 0x0000001b1b1be220 */ /* 0x008fe20000400000 */
[----:B------:R-:W-:Y:S01]  /*5660*/  FSETP.GEU.AND P6, PT, R39, -126, PT ;  /* 0xc2fc00002700780b */ /* 0x000fe20003fce000 */
[----:B------:R-:W-:-:S04]  /*5670*/  @!P4 FMUL R35, R35, 0.5 ;  /* 0x3f0000002323c820 */ /* 0x000fc80000400000 */
        /* <DEDUP_REMOVED lines=22> */
[----:B------:R-:W-:Y:S01]  /*57e0*/  @!P4 FMUL R46, R46, 0.5 ;  /* 0x3f0000002e2ec820 */ /* 0x000fe20000400000 */
[----:B-1----:R-:W-:-:S03]  /*57f0*/  FFMA R43, R78, UR22, -R76 ;  /* 0x000000164e2b7c23 */ /* 0x002fc6000800084c */
[----:B------:R-:W-:Y:S01]  /*5800*/  @!P5 FMUL R26, R26, 0.5 ;  /* 0x3f0000001a1ad820 */ /* 0x000fe20000400000 */
[----:B------:R1:W3:Y:S01]  /*5810*/  MUFU.EX2 R85, R46 ;  /* 0x0000002e00557308 */ /* 0x0002e20000000800 */
[----:B----4-:R-:W-:Y:S01]  /*5820*/  @!P3 FMUL R47, R47, R47 ;  /* 0x0000002f2f2fb220 */ /* 0x010fe20000400000 */
[----:B------:R-:W-:Y:S01]  /*5830*/  FSETP.GEU.AND P3, PT, R54, -126, PT ;  /* 0xc2fc00003600780b */ /* 0x000fe20003f6e000 */
[----:B--2---:R-:W-:-:S04]  /*5840*/  FFMA R42, R75, UR22, -R76 ;  /* 0x000000164b2a7c23 */ /* 0x004fc8000800084c */
[----:B------:R-:W-:Y:S01]  /*5850*/  @!P6 FMUL R50, R50, 0.5 ;  /* 0x3f0000003232e820 */ /* 0x000fe20000400000 */
[----:B------:R2:W4:Y:S01]  /*5860*/  MUFU.EX2 R122, R26 ;  /* 0x0000001a007a7308 */ /* 0x0005220000000800 */
[----:B-----5:R-:W-:Y:S01]  /*5870*/  @!P2 FMUL R84, R84, R84 ;  /* 0x000000545454a220 */ /* 0x020fe20000400000 */
[----:B------:R-:W-:Y:S01]  /*5880*/  FSETP.GEU.AND P2, PT, R35, -126, PT ;  /* 0xc2fc00002300780b */ /* 0x000fe20003f4e000 */
[----:B-1----:R-:W-:Y:S01]  /*5890*/  FADD R46, R36, R77 ;  /* 0x0000004d242e7221 */ /* 0x002fe20000000000 */
[----:B------:R-:W-:-:S03]  /*58a0*/  F2FP.F16.F32.PACK_AB R36, R45, R36 ;  /* 0x000000242d24723e */ /* 0x000fc600000000ff */
[----:B------:R-:W-:Y:S01]  /*58b0*/  @!P3 FMUL R54, R54, 0.5 ;  /* 0x3f0000003636b820 */ /* 0x000fe20000400000 */
[----:B------:R-:W1:Y:S01]  /*58c0*/  MUFU.EX2 R51, R50 ;  /* 0x0000003200337308 */ /* 0x000e620000000800 */
[----:B--2---:R-:W-:Y:S01]  /*58d0*/  FFMA R26, R58, UR22, -R76 ;  /* 0x000000163a1a7c23 */ /* 0x004fe2000800084c */
[----:B---3--:R-:W-:Y:S01]  /*58e0*/  @!P4 FMUL R85, R85, R85 ;  /* 0x000000555555c220 */ /* 0x008fe20000400000 */
[----:B------:R-:W-:Y:S01]  /*58f0*/  FSETP.GEU.AND P4, PT, R39, -126, PT ;  /* 0xc2fc00002700780b */ /* 0x000fe20003f8e000 */
[----:B------:R-:W-:Y:S01]  /*5900*/  FADD R46, R11, R46 ;  /* 0x0000002e0b2e7221 */ /* 0x000fe20000000000 */
[----:B------:R-:W-:Y:S02]  /*5910*/  FADD R11, R10, R65 ;  /* 0x000000410a0b7221 */ /* 0x000fe40000000000 */
[----:B------:R-:W-:Y:S01]  /*5920*/  @!P2 FMUL R35, R35, 0.5 ;  /* 0x3f0000002323a820 */ /* 0x000fe20000400000 */
[----:B------:R-:W2:Y:S01]  /*5930*/  MUFU.EX2 R55, R54 ;  /* 0x0000003600377308 */ /* 0x000ea20000000800 */
[----:B----4-:R-:W-:Y:S01]  /*5940*/  @!P5 FMUL R122, R122, R122 ;  /* 0x0000007a7a7ad220 */ /* 0x010fe20000400000 */
[----:B------:R-:W-:-:S06]  /*5950*/  FSETP.GEU.AND P5, PT, R26, -126, PT ;  /* 0xc2fc00001a00780b */ /* 0x000fcc0003fae000 */
[----:B------:R3:W4:Y:S01]  /*5960*/  MUFU.EX2 R124, R35 ;  /* 0x00000023007c7308 */ /* 0x0007220000000800 */
[----:B-1----:R-:W-:Y:S01]  /*5970*/  @!P6 FMUL R51, R51, R51 ;  /* 0x000000333333e220 */ /* 0x002fe20000400000 */
[----:B------:R-:W-:Y:S01]  /*5980*/  FSETP.GEU.AND P6, PT, R59, -126, PT ;  /* 0xc2fc00003b00780b */ /* 0x000fe20003fce000 */
[----:B------:R-:W-:-:S04]  /*5990*/  @!P4 FMUL R39, R39, 0.5 ;  /* 0x3f0000002727c820 */ /* 0x000fc80000400000 */
[----:B------:R-:W-:Y:S01]  /*59a0*/  @!P5 FMUL R26, R26, 0.5 ;  /* 0x3f0000001a1ad820 */ /* 0x000fe20000400000 */
[----:B------:R1:W5:Y:S01]  /*59b0*/  MUFU.EX2 R58, R39 ;  /* 0x00000027003a7308 */ /* 0x0003620000000800 */
[----:B---3--:R-:W-:Y:S01]  /*59c0*/  FFMA R35, R62, UR22, -R76 ;  /* 0x000000163e237c23 */ /* 0x008fe2000800084c */
[----:B--2---:R-:W-:Y:S01]  /*59d0*/  @!P3 FMUL R55, R55, R55 ;  /* 0x000000373737b220 */ /* 0x004fe20000400000 */
[----:B------:R-:W-:-:S04]  /*59e0*/  FSETP.GEU.AND P3, PT, R63, -126, PT ;  /* 0xc2fc00003f00780b */ /* 0x000fc80003f6e000 */
[----:B------:R-:W-:Y:S01]  /*59f0*/  @!P6 FMUL R59, R59, 0.5 ;  /* 0x3f0000003b3be820 */ /* 0x000fe20000400000 */
[----:B------:R2:W3:Y:S01]  /*5a00*/  MUFU.EX2 R62, R26 ;  /* 0x0000001a003e7308 */ /* 0x0004e20000000800 */
[----:B----4-:R-:W-:Y:S01]  /*5a10*/  @!P2 FMUL R124, R124, R124 ;  /* 0x0000007c7c7ca220 */ /* 0x010fe20000400000 */
[----:B------:R-:W-:Y:S01]  /*5a20*/  FSETP.GEU.AND P2, PT, R35, -126, PT ;  /* 0xc2fc00002300780b */ /* 0x000fe20003f4e000 */
[----:B-1----:R-:W-:-:S05]  /*5a30*/  FFMA R39, R66, UR22, -R76 ;  /* 0x0000001642277c23 */ /* 0x002fca000800084c */
[----:B------:R-:W1:Y:S01]  /*5a40*/  MUFU.EX2 R59, R59 ;  /* 0x0000003b003b7308 */ /* 0x000e620000000800 */
[----:B------:R-:W-:Y:S01]  /*5a50*/  @!P3 FMUL R63, R63, 0.5 ;  /* 0x3f0000003f3fb820 */ /* 0x000fe20000400000 */
[----:B--2---:R-:W-:Y:S01]  /*5a60*/  FFMA R26, R70, UR22, -R76 ;  /* 0x00000016461a7c23 */ /* 0x004fe2000800084c */
[----:B-----5:R-:W-:Y:S01]  /*5a70*/  @!P4 FMUL R58, R58, R58 ;  /* 0x0000003a3a3ac220 */ /* 0x020fe20000400000 */
[----:B------:R-:W-:-:S03]  /*5a80*/  FSETP.GEU.AND P4, PT, R39, -126, PT ;  /* 0xc2fc00002700780b */ /* 0x000fc60003f8e000 */
[----:B------:R-:W-:Y:S01]  /*5a90*/  @!P2 FMUL R35, R35, 0.5 ;  /* 0x3f0000002323a820 */ /* 0x000fe20000400000 */
[----:B------:R-:W2:Y:S01]  /*5aa0*/  MUFU.EX2 R63, R63 ;  /* 0x0000003f003f7308 */ /* 0x000ea20000000800 */
[----:B---3--:R-:W-:Y:S01]  /*5ab0*/  @!P5 FMUL R62, R62, R62 ;  /* 0x0000003e3e3ed220 */ /* 0x008fe20000400000 */
[----:B------:R-:W-:-:S06]  /*5ac0*/  FSETP.GEU.AND P5, PT, R67, -126, PT ;  /* 0xc2fc00004300780b */ /* 0x000fcc0003fae000 */
[----:B------:R3:W4:Y:S01]  /*5ad0*/  MUFU.EX2 R66, R35 ;  /* 0x0000002300427308 */ /* 0x0007220000000800 */
[----:B-1----:R-:W-:Y:S01]  /*5ae0*/  @!P6 FMUL R59, R59, R59 ;  /* 0x0000003b3b3be220 */ /* 0x002fe20000400000 */
[----:B------:R-:W-:Y:S01]  /*5af0*/  FSETP.GEU.AND P6, PT, R26, -126, PT ;  /* 0xc2fc00001a00780b */ /* 0x000fe20003fce000 */
[----:B------:R-:W-:-:S04]  /*5b00*/  @!P4 FMUL R39, R39, 0.5 ;  /* 0x3f0000002727c820 */ /* 0x000fc80000400000 */
[----:B------:R-:W-:Y:S01]  /*5b10*/  @!P5 FMUL R67, R67, 0.5 ;  /* 0x3f0000004343d820 */ /* 0x000fe20000400000 */
[----:B------:R-:W1:Y:S01]  /*5b20*/  MUFU.EX2 R70, R39 ;  /* 0x0000002700467308 */ /* 0x000e620000000800 */
[--C-:B---3--:R-:W-:Y:S01]  /*5b30*/  FFMA R35, R74, UR22, -R76.reuse ;  /* 0x000000164a237c23 */ /* 0x108fe2000800084c */
[----:B--2---:R-:W-:Y:S01]  /*5b40*/  @!P3 FMUL R63, R63, R63 ;  /* 0x0000003f3f3fb220 */ /* 0x004fe20000400000 */
[----:B------:R-:W-:Y:S01]  /*5b50*/  FFMA R76, R87, UR22, -R76 ;  /* 0x00000016574c7c23 */ /* 0x000fe2000800084c */
[----:B------:R-:W-:Y:S02]  /*5b60*/  FADD R87, R30, R59 ;  /* 0x0000003b1e577221 */ /* 0x000fe40000000000 */
[----:B------:R-:W-:Y:S01]  /*5b70*/  FSETP.GEU.AND P3, PT, R35, -126, PT ;  /* 0xc2fc00002300780b */ /* 0x000fe20003f6e000 */
[----:B------:R-:W-:Y:S01]  /*5b80*/  @!P6 FMUL R26, R26, 0.5 ;  /* 0x3f0000001a1ae820 */ /* 0x000fe20000400000 */
[----:B------:R-:W2:Y:S01]  /*5b90*/  MUFU.EX2 R67, R67 ;  /* 0x0000004300437308 */ /* 0x000ea20000000800 */
[----:B----4-:R-:W-:Y:S01]  /*5ba0*/  @!P2 FMUL R66, R66, R66 ;  /* 0x000000424242a220 */ /* 0x010fe20000400000 */
[----:B------:R-:W-:-:S06]  /*5bb0*/  FSETP.GEU.AND P2, PT, R71, -126, PT ;  /* 0xc2fc00004700780b */ /* 0x000fcc0003f4e000 */
[----:B------:R3:W4:Y:S01]  /*5bc0*/  MUFU.EX2 R74, R26 ;  /* 0x0000001a004a7308 */ /* 0x0007220000000800 */
[----:B-1----:R-:W-:Y:S01]  /*5bd0*/  @!P4 FMUL R70, R70, R70 ;  /* 0x000000464646c220 */ /* 0x002fe20000400000 */
[----:B------:R-:W-:Y:S01]  /*5be0*/  FSETP.GEU.AND P4, PT, R42, -126, PT ;  /* 0xc2fc00002a00780b */ /* 0x000fe20003f8e000 */
[----:B------:R-:W-:Y:S02]  /*5bf0*/  @!P3 FMUL R35, R35, 0.5 ;  /* 0x3f0000002323b820 */ /* 0x000fe40000400000 */
[----:B------:R-:W-:Y:S01]  /*5c00*/  FADD R123, R29, R70 ;  /* 0x000000461d7b7221 */ /* 0x000fe20000000000 */
[----:B------:R-:W-:Y:S01]  /*5c10*/  F2FP.F16.F32.PACK_AB R29, R38, R29 ;  /* 0x0000001d261d723e */ /* 0x000fe200000000ff */
[----:B------:R-:W-:Y:S01]  /*5c20*/  @!P2 FMUL R71, R71, 0.5 ;  /* 0x3f0000004747a820 */ /* 0x000fe20000400000 */
[----:B------:R1:W5:Y:S01]  /*5c30*/  MUFU.EX2 R75, R35 ;  /* 0x00000023004b7308 */ /* 0x0003620000000800 */
[----:B--2---:R-:W-:Y:S01]  /*5c40*/  @!P5 FMUL R67, R67, R67 ;  /* 0x000000434343d220 */ /* 0x004fe20000400000 */
[----:B------:R-:W-:Y:S01]  /*5c50*/  FSETP.GEU.AND P5, PT, R43, -126, PT ;  /* 0xc2fc00002b00780b */ /* 0x000fe20003fae000 */
[----:B---3--:R-:W-:Y:S01]  /*5c60*/  FADD R26, R32, R69 ;  /* 0x00000045201a7221 */ /* 0x008fe20000000000 */
[----:B------:R-:W-:-:S03]  /*5c70*/  F2FP.F16.F32.PACK_AB R32, R37, R32 ;  /* 0x000000202520723e */ /* 0x000fc600000000ff */
[----:B------:R-:W-:Y:S01]  /*5c80*/  @!P4 FMUL R42, R42, 0.5 ;  /* 0x3f0000002a2ac820 */ /* 0x000fe20000400000 */
[----:B------:R-:W2:Y:S01]  /*5c90*/  MUFU.EX2 R71, R71 ;  /* 0x0000004700477308 */ /* 0x000ea20000000800 */
[----:B----4-:R-:W-:Y:S01]  /*5ca0*/  @!P6 FMUL R74, R74, R74 ;  /* 0x0000004a4a4ae220 */ /* 0x010fe20000400000 */
[----:B------:R-:W-:Y:S01]  /*5cb0*/  FSETP.GEU.AND P6, PT, R82, -126, PT ;  /* 0xc2fc00005200780b */ /* 0x000fe20003fce000 */
[----:B------:R-:W-:Y:S01]  /*5cc0*/  FADD R39, R9, R26 ;  /* 0x0000001a09277221 */ /* 0x000fe20000000000 */
[----:B------:R-:W-:Y:S01]  /*5cd0*/  FADD R9, R13, R40 ;  /* 0x000000280d097221 */ /* 0x000fe20000000000 */
[----:B------:R-:W-:Y:S01]  /*5ce0*/  FADD R26, R21, R48 ;  /* 0x00000030151a7221 */ /* 0x000fe20000000000 */
[----:B-1----:R-:W-:Y:S01]  /*5cf0*/  FADD R35, R45, R64 ;  /* 0x000000402d237221 */ /* 0x002fe20000000000 */
[----:B------:R-:W-:Y:S01]  /*5d00*/  @!P5 FMUL R43, R43, 0.5 ;  /* 0x3f0000002b2bd820 */ /* 0x000fe20000400000 */
[----:B------:R1:W3:Y:S01]  /*5d10*/  MUFU.EX2 R78, R42 ;  /* 0x0000002a004e7308 */ /* 0x0002e20000000800 */
[----:B-----5:R-:W-:Y:S01]  /*5d20*/  @!P3 FMUL R75, R75, R75 ;  /* 0x0000004b4b4bb220 */ /* 0x020fe20000400000 */
[----:B------:R-:W-:Y:S01]  /*5d30*/  FSETP.GEU.AND P3, PT, R83, -126, PT ;  /* 0xc2fc00005300780b */ /* 0x000fe20003f6e000 */
[----:B------:R-:W-:Y:S01]  /*5d40*/  FADD R50, R26, R35 ;  /* 0x000000231a327221 */ /* 0x000fe20000000000 */
[----:B------:R-:W-:Y:S01]  /*5d50*/  FADD R26, R14, R73 ;  /* 0x000000490e1a7221 */ /* 0x000fe20000000000 */
[----:B------:R-:W-:Y:S01]  /*5d60*/  FADD R125, R84, R75 ;  /* 0x0000004b547d7221 */ /* 0x000fe20000000000 */
[----:B------:R-:W-:Y:S01]  /*5d70*/  FADD R39, R39, R46 ;  /* 0x0000002e27277221 */ /* 0x000fe20000000000 */
[----:B------:R-:W-:Y:S01]  /*5d80*/  @!P6 FMUL R82, R82, 0.5 ;  /* 0x3f0000005252e820 */ /* 0x000fe20000400000 */
[----:B------:R4:W5:Y:S01]  /*5d90*/  MUFU.EX2 R72, R43 ;  /* 0x0000002b00487308 */ /* 0x0009620000000800 */
[----:B-1----:R-:W-:Y:S01]  /*5da0*/  FADD R42, R37, R56 ;  /* 0x00000038252a7221 */ /* 0x002fe20000000000 */
[----:B--2---:R-:W-:Y:S01]  /*5db0*/  @!P2 FMUL R71, R71, R71 ;  /* 0x000000474747a220 */ /* 0x004fe20000400000 */
[----:B------:R-:W-:-:S02]  /*5dc0*/  FSETP.GEU.AND P2, PT, R121, -126, PT ;  /* 0xc2fc00007900780b */ /* 0x000fc40003f4e000 */
[----:B------:R-:W-:Y:S02]  /*5dd0*/  F2FP.F16.F32.PACK_AB R37, R124, R51 ;  /* 0x000000337c25723e */ /* 0x000fe400000000ff */
[----:B------:R-:W-:Y:S01]  /*5de0*/  @!P3 FMUL R83, R83, 0.5 ;  /* 0x3f0000005353b820 */ /* 0x000fe20000400000 */
[----:B------:R-:W1:Y:S01]  /*5df0*/  MUFU.EX2 R82, R82 ;  /* 0x0000005200527308 */ /* 0x000e620000000800 */
[----:B---3--:R-:W-:Y:S01]  /*5e00*/  @!P4 FMUL R78, R78, R78 ;  /* 0x0000004e4e4ec220 */ /* 0x008fe20000400000 */
[----:B------:R-:W-:Y:S01]  /*5e10*/  FSETP.GEU.AND P4, PT, R79, -126, PT ;  /* 0xc2fc00004f00780b */ /* 0x000fe20003f8e000 */
[----:B----4-:R-:W-:Y:S01]  /*5e20*/  FADD R43, R9, R42 ;  /* 0x0000002a092b7221 */ /* 0x010fe20000000000 */
[----:B------:R-:W-:Y:S01]  /*5e30*/  FADD R42, R20, R81 ;  /* 0x00000051142a7221 */ /* 0x000fe20000000000 */
[----:B------:R-:W-:Y:S01]  /*5e40*/  FADD R9, R8, R57 ;  /* 0x0000003908097221 */ /* 0x000fe20000000000 */
[----:B------:R-:W-:Y:S01]  /*5e50*/  FADD R126, R47, R78 ;  /* 0x0000004e2f7e7221 */ /* 0x000fe20000000000 */
[----:B------:R-:W-:Y:S01]  /*5e60*/  FADD R43, R43, R50 ;  /* 0x000000322b2b7221 */ /* 0x000fe20000000000 */
[----:B------:R-:W2:Y:S01]  /*5e70*/  MUFU.EX2 R83, R83 ;  /* 0x0000005300537308 */ /* 0x000ea20000000800 */
[----:B-----5:R-:W-:Y:S01]  /*5e80*/  @!P5 FMUL R72, R72, R72 ;  /* 0x000000484848d220 */ /* 0x020fe20000400000 */
[----:B------:R-:W-:Y:S01]  /*5e90*/  FSETP.GEU.AND P5, PT, R86, -126, PT ;  /* 0xc2fc00005600780b */ /* 0x000fe20003fae000 */
[----:B------:R-:W-:Y:S01]  /*5ea0*/  FADD R54, R11, R42 ;  /* 0x0000002a0b367221 */ /* 0x000fe20000000000 */
[----:B------:R-:W-:Y:S01]  /*5eb0*/  FADD R11, R33, R52 ;  /* 0x00000034210b7221 */ /* 0x000fe20000000000 */
[----:B------:R-:W-:Y:S01]  /*5ec0*/  FADD R42, R49, R68 ;  /* 0x00000044312a7221 */ /* 0x000fe20000000000 */
[----:B------:R-:W-:Y:S01]  /*5ed0*/  FADD R35, R9, R26 ;  /* 0x0000001a09237221 */ /* 0x000fe20000000000 */
[----:B------:R-:W-:Y:S01]  /*5ee0*/  @!P4 FMUL R79, R79, 0.5 ;  /* 0x3f0000004f4fc820 */ /* 0x000fe20000400000 */
[----:B------:R-:W-:Y:S01]  /*5ef0*/  FADD R9, R15, R44 ;  /* 0x0000002c0f097221 */ /* 0x000fe20000000000 */
[----:B-1----:R-:W-:Y:S01]  /*5f00*/  @!P6 FMUL R82, R82, R82 ;  /* 0x000000525252e220 */ /* 0x002fe20000400000 */
[----:B------:R-:W-:Y:S01]  /*5f10*/  FSETP.GEU.AND P6, PT, R76, -126, PT ;  /* 0xc2fc00004c00780b */ /* 0x000fe20003fce000 */
[----:B------:R-:W-:Y:S01]  /*5f20*/  FADD R42, R11, R42 ;  /* 0x0000002a0b2a7221 */ /* 0x000fe20000000000 */
[----:B------:R-:W-:Y:S01]  /*5f30*/  FADD R26, R41, R60 ;  /* 0x0000003c291a7221 */ /* 0x000fe20000000000 */
[----:B------:R-:W1:Y:S01]  /*5f40*/  MUFU.EX2 R79, R79 ;  /* 0x0000004f004f7308 */ /* 0x000e620000000800 */
[----:B------:R-:W-:Y:S01]  /*5f50*/  FADD R128, R51, R82 ;  /* 0x0000005233807221 */ /* 0x000fe20000000000 */
[----:B------:R-:W-:Y:S01]  /*5f60*/  @!P5 FMUL R86, R86, 0.5 ;  /* 0x3f0000005656d820 */ /* 0x000fe20000400000 */
[----:B------:R-:W-:Y:S01]  /*5f70*/  FADD R9, R9, R26 ;  /* 0x0000001a09097221 */ /* 0x000fe20000000000 */
[----:B--2---:R-:W-:Y:S01]  /*5f80*/  @!P3 FMUL R83, R83, R83 ;  /* 0x000000535353b220 */ /* 0x004fe20000400000 */
[----:B------:R-:W-:Y:S01]  /*5f90*/  FSETP.GEU.AND P3, PT, R12, -126, PT ;  /* 0xc2fc00000c00780b */ /* 0x000fe20003f6e000 */
[----:B------:R-:W-:Y:S01]  /*5fa0*/  FADD R26, R25, R62 ;  /* 0x0000003e191a7221 */ /* 0x000fe20000000000 */
[----:B------:R-:W-:Y:S01]  /*5fb0*/  FADD R130, R123, R128 ;  /* 0x000000807b827221 */ /* 0x000fe20000000000 */
[----:B------:R-:W2:Y:S01]  /*5fc0*/  MUFU.EX2 R86, R86 ;  /* 0x0000005600567308 */ /* 0x000ea20000000800 */
[----:B------:R-:W-:Y:S01]  /*5fd0*/  @!P2 FMUL R121, R121, 0.5 ;  /* 0x3f0000007979a820 */ /* 0x000fe20000400000 */
[----:B------:R-:W-:Y:S01]  /*5fe0*/  @!P6 FMUL R76, R76, 0.5 ;  /* 0x3f0000004c4ce820 */ /* 0x000fe20000400000 */
[----:B------:R-:W-:Y:S01]  /*5ff0*/  FADD R127, R26, R125 ;  /* 0x0000007d1a7f7221 */ /* 0x000fe20000000000 */
[----:B------:R-:W-:Y:S01]  /*6000*/  FADD R128, R87, R126 ;  /* 0x0000007e57807221 */ /* 0x000fe20000000000 */
[----:B------:R-:W-:Y:S01]  /*6010*/  FADD R87, R38, R67 ;  /* 0x0000004326577221 */ /* 0x000fe20000000000 */
[----:B------:R-:W-:Y:S01]  /*6020*/  FADD R126, R124, R83 ;  /* 0x000000537c7e7221 */ /* 0x000fe20000000000 */
[----:B------:R-:W-:Y:S01]  /*6030*/  FADD R26, R27, R66 ;  /* 0x000000421b1a7221 */ /* 0x000fe20000000000 */
[----:B------:R3:W4:Y:S01]  /*6040*/  MUFU.EX2 R11, R76 ;  /* 0x0000004c000b7308 */ /* 0x0007220000000800 */
[----:B------:R-:W-:Y:S01]  /*6050*/  FADD R123, R85, R72 ;  /* 0x00000048557b7221 */ /* 0x000fe20000000000 */
[----:B------:R-:W-:Y:S01]  /*6060*/  @!P3 FMUL R12, R12, 0.5 ;  /* 0x3f0000000c0cb820 */ /* 0x000fe20000400000 */
[----:B-1----:R-:W-:Y:S01]  /*6070*/  @!P4 FMUL R79, R79, R79 ;  /* 0x0000004f4f4fc220 */ /* 0x002fe20000400000 */
[----:B------:R-:W-:Y:S01]  /*6080*/  FADD R131, R87, R126 ;  /* 0x0000007e57837221 */ /* 0x000fe20000000000 */
[----:B------:R-:W-:Y:S01]  /*6090*/  FADD R129, R26, R123 ;  /* 0x0000007b1a817221 */ /* 0x000fe20000000000 */
[----:B------:R-:W-:Y:S01]  /*60a0*/  FADD R26, R34, R63 ;  /* 0x0000003f221a7221 */ /* 0x000fe20000000000 */
[----:B------:R-:W-:Y:S01]  /*60b0*/  FADD R123, R122, R79 ;  /* 0x0000004f7a7b7221 */ /* 0x000fe20000000000 */
[----:B------:R-:W1:Y:S01]  /*60c0*/  MUFU.EX2 R12, R12 ;  /* 0x0000000c000c7308 */ /* 0x000e620000000800 */
[----:B--2---:R-:W-:Y:S01]  /*60d0*/  @!P5 FMUL R86, R86, R86 ;  /* 0x000000565656d220 */ /* 0x004fe20000400000 */
[----:B---3--:R-:W-:Y:S01]  /*60e0*/  FADD R76, R31, R74 ;  /* 0x0000004a1f4c7221 */ /* 0x008fe20000000000 */
[----:B------:R-:W-:Y:S01]  /*60f0*/  FADD R87, R80, R71 ;  /* 0x0000004750577221 */ /* 0x000fe20000000000 */
[----:B------:R-:W-:Y:S01]  /*6100*/  FADD R26, R26, R123 ;  /* 0x0000007b1a1a7221 */ /* 0x000fe20000000000 */
[----:B------:R-:W-:Y:S01]  /*6110*/  FADD R125, R55, R86 ;  /* 0x00000056377d7221 */ /* 0x000fe20000000000 */
[----:B------:R-:W-:Y:S01]  /*6120*/  FADD R54, R35, R54 ;  /* 0x0000003623367221 */ /* 0x000fe20000000000 */
[----:B------:R-:W-:Y:S01]  /*6130*/  FADD R42, R9, R42 ;  /* 0x0000002a092a7221 */ /* 0x000fe20000000000 */
[----:B------:R-:W2:Y:S01]  /*6140*/  MUFU.EX2 R121, R121 ;  /* 0x0000007900797308 */ /* 0x000ea20000000800 */
[----:B----4-:R-:W-:Y:S01]  /*6150*/  @!P6 FMUL R11, R11, R11 ;  /* 0x0000000b0b0be220 */ /* 0x010fe20000400000 */
[----:B------:R-:W-:Y:S01]  /*6160*/  FADD R76, R76, R125 ;  /* 0x0000007d4c4c7221 */ /* 0x000fe20000000000 */
        /* <DEDUP_REMOVED lines=8> */
[----:B------:R-:W-:Y:S01]  /*61f0*/  SHF.L.U32 R9, R19, 0x1f, RZ ;  /* 0x0000001f13097819 */ /* 0x000fe200000006ff */
[----:B------:R-:W-:Y:S01]  /*6200*/  FADD R39, R39, R42 ;  /* 0x0000002a27277221 */ /* 0x000fe20000000000 */
[----:B------:R-:W-:Y:S01]  /*6210*/  FADD R87, R26, R87 ;  /* 0x000000571a577221 */ /* 0x000fe20000000000 */
[----:B-1----:R-:W-:Y:S01]  /*6220*/  @!P3 FMUL R12, R12, R12 ;  /* 0x0000000c0c0cb220 */ /* 0x002fe20000400000 */
[----:B------:R-:W-:-:S02]  /*6230*/  F2FP.F16.F32.PACK_AB R25, R30, R25 ;  /* 0x000000191e19723e */ /* 0x000fc400000000ff */
[----:B------:R-:W-:Y:S01]  /*6240*/  FADD R87, R128, R87 ;  /* 0x0000005780577221 */ /* 0x000fe20000000000 */
[----:B--2---:R-:W-:Y:S01]  /*6250*/  @!P2 FMUL R121, R121, R121 ;  /* 0x000000797979a220 */ /* 0x004fe20000400000 */
[----:B------:R1:W2:Y:S01]  /*6260*/  SYNCS.PHASECHK.TRANS64.TRYWAIT P2, [UR6+0x1c400], R9 ;  /* 0x01c40009ff0075a7 */ /* 0x0002a20008040146 */
[----:B------:R-:W-:Y:S01]  /*6270*/  F2FP.F16.F32.PACK_AB R27, R34, R27 ;  /* 0x0000001b221b723e */ /* 0x000fe200000000ff */
[----:B------:R-:W-:Y:S01]  /*6280*/  FADD R76, R76, R87 ;  /* 0x000000574c4c7221 */ /* 0x000fe20000000000 */
[----:B------:R-:W-:Y:S01]  /*6290*/  F2FP.F16.F32.PACK_AB R30, R33, R10 ;  /* 0x0000000a211e723e */ /* 0x000fe200000000ff */
[----:B------:R-:W-:Y:S01]  /*62a0*/  FFMA R3, R12, R3, R39 ;  /* 0x000000030c037223 */ /* 0x000fe20000000027 */
[----:B------:R-:W-:Y:S01]  /*62b0*/  F2FP.F16.F32.PACK_AB R42, R44, R57 ;  /* 0x000000392c2a723e */ /* 0x000fe200000000ff */
[----:B------:R-:W-:Y:S01]  /*62c0*/  FFMA R0, R121, R0, R76 ;  /* 0x0000000079007223 */ /* 0x000fe2000000004c */
[----:B------:R-:W-:Y:S01]  /*62d0*/  F2FP.F16.F32.PACK_AB R33, R47, R84 ;  /* 0x000000542f21723e */ /* 0x000fe200000000ff */
[----:B------:R-:W-:Y:S01]  /*62e0*/  FMUL R88, R88, R12 ;  /* 0x0000000c58587220 */ /* 0x000fe20000400000 */
[----:B------:R-:W-:Y:S01]  /*62f0*/  F2FP.F16.F32.PACK_AB R34, R41, R14 ;  /* 0x0000000e2922723e */ /* 0x000fe200000000ff */
[----:B------:R-:W-:Y:S01]  /*6300*/  FMUL R89, R89, R12 ;  /* 0x0000000c59597220 */ /* 0x000fe20000400000 */
[----:B------:R-:W-:Y:S01]  /*6310*/  F2FP.F16.F32.PACK_AB R38, R49, R20 ;  /* 0x000000143126723e */ /* 0x000fe200000000ff */
[-C--:B------:R-:W-:Y:S01]  /*6320*/  FMUL R92, R92, R12.reuse ;  /* 0x0000000c5c5c7220 */ /* 0x080fe20000400000 */
[----:B------:R-:W-:Y:S01]  /*6330*/  F2FP.F16.F32.PACK_AB R40, R40, R53 ;  /* 0x000000352828723e */ /* 0x000fe200000000ff */
[-C--:B------:R-:W-:Y:S01]  /*6340*/  FMUL R93, R93, R12.reuse ;  /* 0x0000000c5d5d7220 */ /* 0x080fe20000400000 */
[----:B------:R-:W-:Y:S01]  /*6350*/  F2FP.F16.F32.PACK_AB R44, R48, R61 ;  /* 0x0000003d302c723e */ /* 0x000fe200000000ff */
[-C--:B------:R-:W-:Y:S01]  /*6360*/  FMUL R96, R96, R12.reuse ;  /* 0x0000000c60607220 */ /* 0x080fe20000400000 */
[----:B------:R-:W-:Y:S01]  /*6370*/  F2FP.F16.F32.PACK_AB R46, R52, R65 ;  /* 0x00000041342e723e */ /* 0x000fe200000000ff */
[-C--:B------:R-:W-:Y:S01]  /*6380*/  FMUL R97, R97, R12.reuse ;  /* 0x0000000c61617220 */ /* 0x080fe20000400000 */
        /* <DEDUP_REMOVED lines=9> */
[----:B------:R-:W-:Y:S01]  /*6420*/  FMUL R117, R117, R12 ;  /* 0x0000000c75757220 */ /* 0x000fe20000400000 */
        /* <DEDUP_REMOVED lines=31> */
[----:B-12---:R-:W-:Y:S06]  /*6620*/  @!P0 BRA `(.L_x_29) ;  /* 0x0000000000048947 */ /* 0x006fec0003800000 */
[----:B------:R-:W-:Y:S01]  /*6630*/  BPT.TRAP 0x1 ;  /* 0x000000040000795c */ /* 0x000fe20000300000 */
.L_x_29:
[----:B------:R-:W-:Y:S05]  /*6640*/  @P2 BRA `(.L_x_30) ;  /* 0x0000000000082947 */ /* 0x000fea0003800000 */
[----:B------:R-:W1:Y:S02]  /*6650*/  SYNCS.PHASECHK.TRANS64.TRYWAIT P2, [UR6+0x1c400], R9 ;  /* 0x01c40009ff0075a7 */ /* 0x000e640008040146 */
[----:B-1----:R-:W-:Y:S05]  /*6660*/  @!P2 BRA `(.L_x_31) ;  /* 0x000000680010a947 */ /* 0x002fea0003800000 */
.L_x_30:
[----:B------:R-:W-:Y:S01]  /*6670*/  ULEA UR11, UR10, UR44, 0xa ;  /* 0x0000002c0a0b7291 */ /* 0x000fe2000f8e503f */
[----:B------:R-:W-:Y:S01]  /*6680*/  WARPGROUP.ARRIVE ;  /* 0x00000000000079c5 */ /* 0x000fe20000000000 */
[----:B------:R-:W-:Y:S01]  /*6690*/  UMOV UR7, 0x40000040 ;  /* 0x4000004000077882 */ /* 0x000fe20000000000 */
[----:B------:R-:W-:-:S04]  /*66a0*/  F2FP.F16.F32.PACK_AB R55, R11, R86 ;  /* 0x000000560b37723e */ /* 0x000fc800000000ff */
[----:B------:R-:W-:Y:S02]  /*66b0*/  UMOV UR6, UR11 ;  /* 0x0000000b00067c82 */ /* 0x000fe40008000000 */
        /* <DEDUP_REMOVED lines=39> */
.L_x_32:
[----:B------:R-:W-:-:S04]  /*6930*/  ULEA UR6, UR21, UR45, 0x3 ;  /* 0x0000002d15067291 */ /* 0x000fc8000f8e183f */
[----:B------:R-:W-:-:S04]  /*6940*/  UIADD3 UR6, UR6, 0x1c428, URZ ;  /* 0x0001c42806067890 */ /* 0x000fc8000fffe03f */
[----:B------:R-:W-:-:S09]  /*6950*/  UPRMT UR6, URZ, 0x654, UR6 ;  /* 0x000006543f067896 */ /* 0x000fd20008000006 */
[----:B------:R-:W-:Y:S01]  /*6960*/  SYNCS.ARRIVE.TRANS64.RED.A1T0 RZ, [UR6], RZ ;  /* 0x000000ffffff79a7 */ /* 0x000fe20008100406 */
[----:B------:R-:W-:Y:S05]  /*6970*/  @P1 BRA `(.L_x_33) ;  /* 0x0000000000041947 */ /* 0x000fea0003800000 */
[----:B------:R-:W-:Y:S01]  /*6980*/  BPT.TRAP 0x1 ;  /* 0x000000040000795c */ /* 0x000fe20000300000 */
.L_x_33:
[----:B------:R-:W-:-:S04]  /*6990*/  UIADD3 UR21, UR21, 0x1, URZ ;  /* 0x0000000115157890 */ /* 0x000fc8000fffe03f */
[----:B------:R-:W-:-:S04]  /*69a0*/  UISETP.NE.AND UP0, UPT, UR21, 0x5, UPT ;  /* 0x000000051500788c */ /* 0x000fc8000bf05270 */
[----:B------:R-:W-:Y:S01]  /*69b0*/  USEL UR21, UR21, URZ, UP0 ;  /* 0x0000003f15157287 */ /* 0x000fe20008000000 */
[----:B------:R-:W-:Y:S11]  /*69c0*/  @!P0 BRA `(.L_x_34) ;  /* 0x0000000000048947 */ /* 0x000ff60003800000 */
[----:B------:R-:W-:Y:S01]  /*69d0*/  BPT.TRAP 0x1 ;  /* 0x000000040000795c */ /* 0x000fe20000300000 */
.L_x_34:
[----:B------:R-:W-:-:S04]  /*69e0*/  ULEA UR6, UR21, UR45, 0x3 ;  /* 0x0000002d15067291 */ /* 0x000fc8000f8e183f */
[----:B------:R-:W-:-:S04]  /*69f0*/  UIADD3 UR6, UR6, 0x1c428, URZ ;  /* 0x0001c42806067890 */ /* 0x000fc8000fffe03f */
[----:B------:R-:W-:-:S09]  /*6a00*/  UPRMT UR6, URZ, 0x654, UR6 ;  /* 0x000006543f067896 */ /* 0x000fd20008000006 */
[----:B------:R-:W-:Y:S01]  /*6a10*/  SYNCS.ARRIVE.TRANS64.RED.A1T0 RZ, [UR6], RZ ;  /* 0x000000ffffff79a7 */ /* 0x000fe20008100406 */
[----:B------:R-:W-:Y:S05]  /*6a20*/  @P1 BRA `(.L_x_35) ;  /* 0x0000000000041947 */ /* 0x000fea0003800000 */
[----:B------:R-:W-:Y:S01]  /*6a30*/  BPT.TRAP 0x1 ;  /* 0x000000040000795c */ /* 0x000fe20000300000 */
.L_x_35:
[----:B------:R-:W-:Y:S01]  /*6a40*/  UIADD3 UR10, UR10, 0x1, URZ ;  /* 0x000000010a0a7890 */ /* 0x000fe2000fffe03f */
[C---:B------:R-:W-:Y:S01]  /*6a50*/  ISETP.GT.AND P2, PT, R7.reuse, 0x2, PT ;  /* 0x000000020700780c */ /* 0x040fe20003f44270 */
[----:B------:R-:W-:Y:S01]  /*6a60*/  UIADD3 UR21, UR21, 0x1, URZ ;  /* 0x0000000115157890 */ /* 0x000fe2000fffe03f */
[----:B------:R-:W-:Y:S01]  /*6a70*/  IADD3 R7, R7, -0x1, RZ ;  /* 0xffffffff07077810 */ /* 0x000fe20007ffe0ff */
[----:B------:R-:W-:Y:S01]  /*6a80*/  UISETP.NE.AND UP1, UPT, UR10, 0x5, UPT ;  /* 0x000000050a00788c */ /* 0x000fe2000bf25270 */
[----:B------:R-:W-:Y:S01]  /*6a90*/  VIADD R5, R5, 0x80 ;  /* 0x0000008005057836 */ /* 0x000fe20000000000 */
[----:B------:R-:W-:Y:S01]  /*6aa0*/  UISETP.NE.AND UP0, UPT, UR21, 0x5, UPT ;  /* 0x000000051500788c */ /* 0x000fe2000bf05270 */
[----:B------:R-:W-:Y:S01]  /*6ab0*/  IMAD.MOV.U32 R11, RZ, RZ, R4 ;  /* 0x000000ffff0b7224 */ /* 0x000fe200078e0004 */
[----:B------:R-:W-:Y:S01]  /*6ac0*/  USEL UR6, URZ, 0x1, UP1 ;  /* 0x000000013f067887 */ /* 0x000fe20008800000 */
[----:B-1----:R-:W-:Y:S01]  /*6ad0*/  MOV R9, R6 ;  /* 0x0000000600097202 */ /* 0x002fe20000000f00 */
[----:B------:R-:W-:-:S02]  /*6ae0*/  USEL UR21, UR21, URZ, UP0 ;  /* 0x0000003f15157287 */ /* 0x000fc40008000000 */
[----:B------:R-:W-:Y:S02]  /*6af0*/  USEL UR37, UR10, URZ, UP1 ;  /* 0x0000003f0a257287 */ /* 0x000fe40008800000 */
[----:B------:R-:W-:Y:S01]  /*6b00*/  LOP3.LUT R19, R19, UR6, RZ, 0x3c, !PT ;  /* 0x0000000613137c12 */ /* 0x000fe2000f8e3cff */
[----:B------:R-:W-:Y:S09]  /*6b10*/  @P2 BRA `(.L_x_36) ;  /* 0xffffffd400cc2947 */ /* 0x000ff2000383ffff */
.L_x_25:
[----:B------:R-:W-:-:S13]  /*6b20*/  ISETP.GE.AND P2, PT, R7, 0x1, PT ;  /* 0x000000010700780c */ /* 0x000fda0003f46270 */
[----:B------:R-:W-:Y:S05]  /*6b30*/  @!P2 BRA `(.L_x_37) ;  /* 0x0000003000c4a947 */ /* 0x000fea0003800000 */
[----:B------:R-:W-:Y:S01]  /*6b40*/  IMAD.MOV.U32 R9, RZ, RZ, R4 ;  /* 0x000000ffff097224 */ /* 0x000fe200078e0004 */
[----:B------:R-:W-:Y:S01]  /*6b50*/  ULDC UR22, c[0x0][0x604] ;  /* 0x0001810000167ab9 */ /* 0x000fe20000000800 */
[----:B------:R-:W-:-:S07]  /*6b60*/  IMAD.MOV.U32 R8, RZ, RZ, R6 ;  /* 0x000000ffff087224 */ /* 0x000fce00078e0006 */
.L_x_48:
[----:B------:R-:W-:Y:S05]  /*6b70*/  @!P0 BRA `(.L_x_38) ;  /* 0x0000000000048947 */ /* 0x000fea0003800000 */
[----:B------:R-:W-:Y:S01]  /*6b80*/  BPT.TRAP 0x1 ;  /* 0x000000040000795c */ /* 0x000fe20000300000 */
.L_x_38:
[----:B------:R-:W-:Y:S01]  /*6b90*/  ULEA UR6, UR37, UR45, 0x3 ;  /* 0x0000002d25067291 */ /* 0x000fe2000f8e183f */
[----:B------:R-:W-:-:S08]  /*6ba0*/  SHF.L.U32 R4, R19, 0x1f, RZ ;  /* 0x0000001f13047819 */ /* 0x000fd000000006ff */
[----:B------:R-:W1:Y:S02]  /*6bb0*/  SYNCS.PHASECHK.TRANS64.TRYWAIT P2, [UR6+0x1c400], R4 ;  /* 0x01c40004ff0075a7 */ /* 0x000e640008040146 */
[----:B-1----:R-:W-:Y:S05]  /*6bc0*/  @!P2 BRA `(.L_x_39) ;  /* 0x0000006000d0a947 */ /* 0x002fea0003800000 */
.L_x_127:
        /* <DEDUP_REMOVED lines=27> */
.L_x_40:
[----:B------:R-:W-:Y:S01]  /*6d80*/  LEA R144, R18, R23, 0x6 ;  /* 0x0000001712907211 */ /* 0x000fe200078e30ff */
[C---:B-1----:R-:W-:Y:S01]  /*6d90*/  VIADD R4, R5.reuse, 0x1 ;  /* 0x0000000105047836 */ /* 0x042fe20000000000 */
[C---:B------:R-:W-:Y:S01]  /*6da0*/  IADD3 R10, R5.reuse, 0x9, RZ ;  /* 0x00000009050a7810 */ /* 0x040fe20007ffe0ff */
[C---:B------:R-:W-:Y:S01]  /*6db0*/  VIADD R6, R5.reuse, 0x8 ;  /* 0x0000000805067836 */ /* 0x040fe20000000000 */
[C---:B------:R-:W-:Y:S01]  /*6dc0*/  ISETP.GE.AND P2, PT, R144.reuse, R5, PT ;  /* 0x000000059000720c */ /* 0x040fe20003f46270 */
[C---:B------:R-:W-:Y:S01]  /*6dd0*/  VIADD R11, R5.reuse, 0x10 ;  /* 0x00000010050b7836 */ /* 0x040fe20000000000 */
[----:B------:R-:W-:Y:S01]  /*6de0*/  ISETP.GE.AND P3, PT, R144, R4, PT ;  /* 0x000000049000720c */ /* 0x000fe20003f66270 */
[----:B------:R-:W-:Y:S01]  /*6df0*/  VIADD R121, R5, 0x29 ;  /* 0x0000002905797836 */ /* 0x000fe20000000000 */
[----:B------:R-:W-:Y:S01]  /*6e00*/  FSEL R24, R24, -INF , P2 ;  /* 0xff80000018187808 */ /* 0x000fe20001000000 */
[----:B------:R-:W-:Y:S01]  /*6e10*/  ULEA UR6, UR10, UR45, 0x3 ;  /* 0x0000002d0a067291 */ /* 0x000fe2000f8e183f */
[----:B------:R-:W-:-:S02]  /*6e20*/  ISETP.GE.AND P2, PT, R144, R6, PT ;  /* 0x000000069000720c */ /* 0x000fc40003f46270 */
[----:B------:R-:W-:Y:S02]  /*6e30*/  FSEL R25, R25, -INF , P3 ;  /* 0xff80000019197808 */ /* 0x000fe40001800000 */
[----:B------:R-:W-:Y:S02]  /*6e40*/  FMNMX R12, R24, R9, !PT ;  /* 0x00000009180c7209 */ /* 0x000fe40007800000 */
[----:B------:R-:W-:Y:S02]  /*6e50*/  ISETP.GE.AND P3, PT, R144, R10, PT ;  /* 0x0000000a9000720c */ /* 0x000fe40003f66270 */
[----:B------:R-:W-:Y:S02]  /*6e60*/  FSEL R28, R28, -INF , P2 ;  /* 0xff8000001c1c7808 */ /* 0x000fe40001000000 */
[----:B------:R-:W-:Y:S01]  /*6e70*/  FMNMX R13, R25, R12, !PT ;  /* 0x0000000c190d7209 */ /* 0x000fe20007800000 */
[----:B------:R-:W-:Y:S01]  /*6e80*/  VIADD R12, R5, 0x11 ;  /* 0x00000011050c7836 */ /* 0x000fe20000000000 */
[----:B------:R-:W-:-:S02]  /*6e90*/  ISETP.GE.AND P2, PT, R144, R11, PT ;  /* 0x0000000b9000720c */ /* 0x000fc40003f46270 */
[----:B------:R-:W-:Y:S02]  /*6ea0*/  FSEL R29, R29, -INF , P3 ;  /* 0xff8000001d1d7808 */ /* 0x000fe40001800000 */
[----:B------:R-:W-:Y:S02]  /*6eb0*/  FMNMX R14, R28, R13, !PT ;  /* 0x0000000d1c0e7209 */ /* 0x000fe40007800000 */
[----:B------:R-:W-:Y:S02]  /*6ec0*/  IADD3 R13, R5, 0x18, RZ ;  /* 0x00000018050d7810 */ /* 0x000fe40007ffe0ff */
[----:B------:R-:W-:Y:S02]  /*6ed0*/  ISETP.GE.AND P3, PT, R144, R12, PT ;  /* 0x0000000c9000720c */ /* 0x000fe40003f66270 */
[----:B------:R-:W-:Y:S02]  /*6ee0*/  FSEL R32, R32, -INF , P2 ;  /* 0xff80000020207808 */ /* 0x000fe40001000000 */
[----:B------:R-:W-:Y:S01]  /*6ef0*/  FMNMX R15, R29, R14, !PT ;  /* 0x0000000e1d0f7209 */ /* 0x000fe20007800000 */
[----:B------:R-:W-:Y:S01]  /*6f00*/  VIADD R14, R5, 0x19 ;  /* 0x00000019050e7836 */ /* 0x000fe20000000000 */
[----:B------:R-:W-:-:S02]  /*6f10*/  ISETP.GE.AND P2, PT, R144, R13, PT ;  /* 0x0000000d9000720c */ /* 0x000fc40003f46270 */
[----:B------:R-:W-:Y:S02]  /*6f20*/  FSEL R33, R33, -INF , P3 ;  /* 0xff80000021217808 */ /* 0x000fe40001800000 */
[----:B------:R-:W-:Y:S01]  /*6f30*/  FMNMX R20, R32, R15, !PT ;  /* 0x0000000f20147209 */ /* 0x000fe20007800000 */
[----:B------:R-:W-:Y:S01]  /*6f40*/  VIADD R15, R5, 0x20 ;  /* 0x00000020050f7836 */ /* 0x000fe20000000000 */
[----:B------:R-:W-:Y:S02]  /*6f50*/  ISETP.GE.AND P3, PT, R144, R14, PT ;  /* 0x0000000e9000720c */ /* 0x000fe40003f66270 */
[----:B------:R-:W-:Y:S02]  /*6f60*/  FSEL R36, R36, -INF , P2 ;  /* 0xff80000024247808 */ /* 0x000fe40001000000 */
[----:B------:R-:W-:Y:S02]  /*6f70*/  FMNMX R21, R33, R20, !PT ;  /* 0x0000001421157209 */ /* 0x000fe40007800000 */
[----:B------:R-:W-:-:S02]  /*6f80*/  IADD3 R20, R5, 0x21, RZ ;  /* 0x0000002105147810 */ /* 0x000fc40007ffe0ff */
[----:B------:R-:W-:Y:S02]  /*6f90*/  ISETP.GE.AND P2, PT, R144, R15, PT ;  /* 0x0000000f9000720c */ /* 0x000fe40003f46270 */
[----:B------:R-:W-:Y:S02]  /*6fa0*/  FSEL R37, R37, -INF , P3 ;  /* 0xff80000025257808 */ /* 0x000fe40001800000 */
[----:B------:R-:W-:Y:S01]  /*6fb0*/  FMNMX R122, R36, R21, !PT ;  /* 0x00000015247a7209 */ /* 0x000fe20007800000 */
[----:B------:R-:W-:Y:S01]  /*6fc0*/  VIADD R21, R5, 0x28 ;  /* 0x0000002805157836 */ /* 0x000fe20000000000 */
[----:B------:R-:W-:Y:S02]  /*6fd0*/  ISETP.GE.AND P3, PT, R144, R20, PT ;  /* 0x000000149000720c */ /* 0x000fe40003f66270 */
[----:B------:R-:W-:Y:S02]  /*6fe0*/  FSEL R40, R40, -INF , P2 ;  /* 0xff80000028287808 */ /* 0x000fe40001000000 */
[----:B------:R-:W-:-:S02]  /*6ff0*/  FMNMX R123, R37, R122, !PT ;  /* 0x0000007a257b7209 */ /* 0x000fc40007800000 */
[----:B------:R-:W-:Y:S02]  /*7000*/  ISETP.GE.AND P2, PT, R144, R21, PT ;  /* 0x000000159000720c */ /* 0x000fe40003f46270 */
[----:B------:R-:W-:Y:S02]  /*7010*/  FSEL R41, R41, -INF , P3 ;  /* 0xff80000029297808 */ /* 0x000fe40001800000 */
[----:B------:R-:W-:Y:S01]  /*7020*/  FMNMX R124, R40, R123, !PT ;  /* 0x0000007b287c7209 */ /* 0x000fe20007800000 */
[C---:B------:R-:W-:Y:S01]  /*7030*/  VIADD R123, R5.reuse, 0x31 ;  /* 0x00000031057b7836 */ /* 0x040fe20000000000 */
[----:B------:R-:W-:Y:S02]  /*7040*/  IADD3 R122, R5, 0x30, RZ ;  /* 0x00000030057a7810 */ /* 0x000fe40007ffe0ff */
[----:B------:R-:W-:Y:S02]  /*7050*/  ISETP.GE.AND P3, PT, R144, R121, PT ;  /* 0x000000799000720c */ /* 0x000fe40003f66270 */
[----:B------:R-:W-:-:S02]  /*7060*/  FSEL R44, R44, -INF , P2 ;  /* 0xff8000002c2c7808 */ /* 0x000fc40001000000 */
[----:B------:R-:W-:Y:S01]  /*7070*/  FMNMX R125, R41, R124, !PT ;  /* 0x0000007c297d7209 */ /* 0x000fe20007800000 */
[----:B------:R-:W-:Y:S01]  /*7080*/  VIADD R124, R5, 0x38 ;  /* 0x00000038057c7836 */ /* 0x000fe20000000000 */
[----:B------:R-:W-:Y:S02]  /*7090*/  ISETP.GE.AND P2, PT, R144, R122, PT ;  /* 0x0000007a9000720c */ /* 0x000fe40003f46270 */
[----:B------:R-:W-:Y:S02]  /*70a0*/  FSEL R45, R45, -INF , P3 ;  /* 0xff8000002d2d7808 */ /* 0x000fe40001800000 */
[----:B------:R-:W-:Y:S02]  /*70b0*/  FMNMX R126, R44, R125, !PT ;  /* 0x0000007d2c7e7209 */ /* 0x000fe40007800000 */
[----:B------:R-:W-:Y:S02]  /*70c0*/  ISETP.GE.AND P3, PT, R144, R123, PT ;  /* 0x0000007b9000720c */ /* 0x000fe40003f66270 */
[----:B------:R-:W-:-:S02]  /*70d0*/  FSEL R48, R48, -INF , P2 ;  /* 0xff80000030307808 */ /* 0x000fc40001000000 */
[----:B------:R-:W-:Y:S01]  /*70e0*/  FMNMX R127, R45, R126, !PT ;  /* 0x0000007e2d7f7209 */ /* 0x000fe20007800000 */
[C---:B------:R-:W-:Y:S01]  /*70f0*/  VIADD R126, R5.reuse, 0x40 ;  /* 0x00000040057e7836 */ /* 0x040fe20000000000 */
[----:B------:R-:W-:Y:S02]  /*7100*/  IADD3 R125, R5, 0x39, RZ ;  /* 0x00000039057d7810 */ /* 0x000fe40007ffe0ff */
[----:B------:R-:W-:Y:S02]  /*7110*/  ISETP.GE.AND P2, PT, R144, R124, PT ;  /* 0x0000007c9000720c */ /* 0x000fe40003f46270 */
[----:B------:R-:W-:Y:S02]  /*7120*/  FSEL R49, R49, -INF , P3 ;  /* 0xff80000031317808 */ /* 0x000fe40001800000 */
[----:B------:R-:W-:Y:S01]  /*7130*/  FMNMX R128, R48, R127, !PT ;  /* 0x0000007f30807209 */ /* 0x000fe20007800000 */
[----:B------:R-:W-:Y:S01]  /*7140*/  VIADD R127, R5, 0x41 ;  /* 0x00000041057f7836 */ /* 0x000fe20000000000 */
[----:B------:R-:W-:-:S02]  /*7150*/  ISETP.GE.AND P3, PT, R144, R125, PT ;  /* 0x0000007d9000720c */ /* 0x000fc40003f66270 */
[----:B------:R-:W-:Y:S02]  /*7160*/  FSEL R52, R52, -INF , P2 ;  /* 0xff80000034347808 */ /* 0x000fe40001000000 */
[----:B------:R-:W-:Y:S02]  /*7170*/  FMNMX R129, R49, R128, !PT ;  /* 0x0000008031817209 */ /* 0x000fe40007800000 */
[----:B------:R-:W-:Y:S02]  /*7180*/  ISETP.GE.AND P2, PT, R144, R126, PT ;  /* 0x0000007e9000720c */ /* 0x000fe40003f46270 */
[----:B------:R-:W-:Y:S02]  /*7190*/  FSEL R53, R53, -INF , P3 ;  /* 0xff80000035357808 */ /* 0x000fe40001800000 */
[----:B------:R-:W-:Y:S01]  /*71a0*/  FMNMX R130, R52, R129, !PT ;  /* 0x0000008134827209 */ /* 0x000fe20007800000 */
[C---:B------:R-:W-:Y:S01]  /*71b0*/  VIADD R129, R5.reuse, 0x49 ;  /* 0x0000004905817836 */ /* 0x040fe20000000000 */
        /* <DEDUP_REMOVED lines=51> */
[----:B------:R-:W-:Y:S02]  /*74f0*/  FMNMX R143, R77, R142, !PT ;  /* 0x0000008e4d8f7209 */ /* 0x000fe40007800000 */
[----:B------:R-:W-:Y:S02]  /*7500*/  ISETP.GE.AND P2, PT, R144, R140, PT ;  /* 0x0000008c9000720c */ /* 0x000fe40003f46270 */
[----:B------:R-:W-:Y:S02]  /*7510*/  FSEL R81, R81, -INF , P3 ;  /* 0xff80000051517808 */ /* 0x000fe40001800000 */
[----:B------:R-:W-:Y:S02]  /*7520*/  FMNMX R142, R80, R143, !PT ;  /* 0x0000008f508e7209 */ /* 0x000fe40007800000 */
[C---:B------:R-:W-:Y:S01]  /*7530*/  ISETP.GE.AND P3, PT, R144.reuse, R141, PT ;  /* 0x0000008d9000720c */ /* 0x040fe20003f66270 */
[----:B------:R-:W-:Y:S01]  /*7540*/  VIADD R144, R144, 0x8 ;  /* 0x0000000890907836 */ /* 0x000fe20000000000 */
[----:B------:R-:W-:-:S02]  /*7550*/  FSEL R84, R84, -INF , P2 ;  /* 0xff80000054547808 */ /* 0x000fc40001000000 */
[----:B------:R-:W-:Y:S02]  /*7560*/  FMNMX R143, R81, R142, !PT ;  /* 0x0000008e518f7209 */ /* 0x000fe40007800000 */
[----:B------:R-:W-:Y:S02]  /*7570*/  FSEL R85, R85, -INF , P3 ;  /* 0xff80000055557808 */ /* 0x000fe40001800000 */
[----:B------:R-:W-:Y:S02]  /*7580*/  FMNMX R142, R84, R143, !PT ;  /* 0x0000008f548e7209 */ /* 0x000fe40007800000 */
[C---:B------:R-:W-:Y:S02]  /*7590*/  ISETP.GE.AND P5, PT, R144.reuse, R4, PT ;  /* 0x000000049000720c */ /* 0x040fe40003fa6270 */
[----:B------:R-:W-:Y:S02]  /*75a0*/  FMNMX R142, R85, R142, !PT ;  /* 0x0000008e558e7209 */ /* 0x000fe40007800000 */
[----:B------:R-:W-:-:S02]  /*75b0*/  ISETP.GE.AND P6, PT, R144, R12, PT ;  /* 0x0000000c9000720c */ /* 0x000fc40003fc6270 */
[C---:B------:R-:W-:Y:S01]  /*75c0*/  ISETP.GE.AND P2, PT, R144.reuse, R10, PT ;  /* 0x0000000a9000720c */ /* 0x040fe20003f46270 */
[----:B------:R-:W1:Y:S01]  /*75d0*/  SHFL.BFLY PT, R143, R142, 0x1, 0x1f ;  /* 0x0c201f008e8f7f89 */ /* 0x000e6200000e0000 */
[----:B------:R-:W-:Y:S02]  /*75e0*/  FSEL R35, R35, -INF , P6 ;  /* 0xff80000023237808 */ /* 0x000fe40003000000 */
[C---:B------:R-:W-:Y:S02]  /*75f0*/  ISETP.GE.AND P6, PT, R144.reuse, R21, PT ;  /* 0x000000159000720c */ /* 0x040fe40003fc6270 */
[----:B------:R-:W-:Y:S02]  /*7600*/  ISETP.GE.AND P4, PT, R144, R11, PT ;  /* 0x0000000b9000720c */ /* 0x000fe40003f86270 */
[----:B------:R-:W-:Y:S02]  /*7610*/  FSEL R46, R46, -INF , P6 ;  /* 0xff8000002e2e7808 */ /* 0x000fe40003000000 */
[----:B------:R-:W-:-:S02]  /*7620*/  ISETP.GE.AND P6, PT, R144, R125, PT ;  /* 0x0000007d9000720c */ /* 0x000fc40003fc6270 */
[----:B------:R-:W-:Y:S02]  /*7630*/  FSEL R31, R31, -INF , P2 ;  /* 0xff8000001f1f7808 */ /* 0x000fe40001000000 */
[C---:B------:R-:W-:Y:S02]  /*7640*/  ISETP.GE.AND P3, PT, R144.reuse, R6, PT ;  /* 0x000000069000720c */ /* 0x040fe40003f66270 */
[----:B------:R-:W-:Y:S02]  /*7650*/  ISETP.GE.AND P2, PT, R144, R15, PT ;  /* 0x0000000f9000720c */ /* 0x000fe40003f46270 */
[----:B------:R-:W-:Y:S02]  /*7660*/  FSEL R55, R55, -INF , P6 ;  /* 0xff80000037377808 */ /* 0x000fe40003000000 */
[----:B------:R-:W-:Y:S02]  /*7670*/  FSEL R34, R34, -INF , P4 ;  /* 0xff80000022227808 */ /* 0x000fe40002000000 */
[----:B------:R-:W-:-:S02]  /*7680*/  FSEL R30, R30, -INF , P3 ;  /* 0xff8000001e1e7808 */ /* 0x000fc40001800000 */
[----:B------:R-:W-:Y:S02]  /*7690*/  ISETP.GE.AND P4, PT, R144, R20, PT ;  /* 0x000000149000720c */ /* 0x000fe40003f86270 */
[----:B-1----:R-:W-:Y:S02]  /*76a0*/  FMNMX R143, R142, R143, !PT ;  /* 0x0000008f8e8f7209 */ /* 0x002fe40007800000 */
[----:B------:R-:W-:Y:S02]  /*76b0*/  FSEL R42, R42, -INF , P2 ;  /* 0xff8000002a2a7808 */ /* 0x000fe40001000000 */
[C---:B------:R-:W-:Y:S01]  /*76c0*/  ISETP.GE.AND P3, PT, R144.reuse, R14, PT ;  /* 0x0000000e9000720c */ /* 0x040fe20003f66270 */
[----:B------:R-:W1:Y:S01]  /*76d0*/  SHFL.BFLY PT, R4, R143, 0x2, 0x1f ;  /* 0x0c401f008f047f89 */ /* 0x000e6200000e0000 */
[----:B------:R-:W-:Y:S02]  /*76e0*/  ISETP.GE.AND P2, PT, R144, R123, PT ;  /* 0x0000007b9000720c */ /* 0x000fe40003f46270 */
[----:B------:R-:W-:-:S02]  /*76f0*/  FSEL R27, R27, -INF , P5 ;  /* 0xff8000001b1b7808 */ /* 0x000fc40002800000 */
[C---:B------:R-:W-:Y:S02]  /*7700*/  ISETP.GE.AND P5, PT, R144.reuse, R13, PT ;  /* 0x0000000d9000720c */ /* 0x040fe40003fa6270 */
[----:B------:R-:W-:Y:S02]  /*7710*/  FSEL R43, R43, -INF , P4 ;  /* 0xff8000002b2b7808 */ /* 0x000fe40002000000 */
[----:B------:R-:W-:Y:S02]  /*7720*/  FSEL R39, R39, -INF , P3 ;  /* 0xff80000027277808 */ /* 0x000fe40001800000 */
[C---:B------:R-:W-:Y:S02]  /*7730*/  ISETP.GE.AND P4, PT, R144.reuse, R124, PT ;  /* 0x0000007c9000720c */ /* 0x040fe40003f86270 */
[----:B------:R-:W-:Y:S02]  /*7740*/  FSEL R51, R51, -INF , P2 ;  /* 0xff80000033337808 */ /* 0x000fe40001000000 */
[----:B------:R-:W-:-:S02]  /*7750*/  ISETP.GE.AND P3, PT, R144, R122, PT ;  /* 0x0000007a9000720c */ /* 0x000fc40003f66270 */
[----:B------:R-:W-:Y:S02]  /*7760*/  ISETP.GE.AND P2, PT, R144, R128, PT ;  /* 0x000000809000720c */ /* 0x000fe40003f46270 */
[----:B------:R-:W-:Y:S02]  /*7770*/  FSEL R38, R38, -INF , P5 ;  /* 0xff80000026267808 */ /* 0x000fe40002800000 */
[----:B------:R-:W-:Y:S02]  /*7780*/  ISETP.GE.AND P5, PT, R144, R121, PT ;  /* 0x000000799000720c */ /* 0x000fe40003fa6270 */
[----:B------:R-:W-:Y:S02]  /*7790*/  FSEL R54, R54, -INF , P4 ;  /* 0xff80000036367808 */ /* 0x000fe40002000000 */
[----:B-1----:R-:W-:Y:S02]  /*77a0*/  FMNMX R4, R143, R4, !PT ;  /* 0x000000048f047209 */ /* 0x002fe40007800000 */
[----:B------:R-:W-:-:S02]  /*77b0*/  FSEL R50, R50, -INF , P3 ;  /* 0xff80000032327808 */ /* 0x000fc40001800000 */
[----:B------:R-:W-:Y:S02]  /*77c0*/  FSETP.NEU.AND P6, PT, R4, -INF , PT ;  /* 0xff8000000400780b */ /* 0x000fe40003fcd000 */
[----:B------:R-:W-:Y:S02]  /*77d0*/  ISETP.GE.AND P4, PT, R144, R129, PT ;  /* 0x000000819000720c */ /* 0x000fe40003f86270 */
[----:B------:R-:W-:Y:S02]  /*77e0*/  FSEL R10, R4, RZ, P6 ;  /* 0x000000ff040a7208 */ /* 0x000fe40003000000 */
[----:B------:R-:W-:Y:S02]  /*77f0*/  ISETP.GE.AND P6, PT, R144, R131, PT ;  /* 0x000000839000720c */ /* 0x000fe40003fc6270 */
[----:B------:R-:W-:Y:S01]  /*7800*/  FSEL R62, R62, -INF , P2 ;  /* 0xff8000003e3e7808 */ /* 0x000fe20001000000 */
[----:B------:R-:W-:Y:S01]  /*7810*/  FMUL R122, R10, UR22 ;  /* 0x000000160a7a7c20 */ /* 0x000fe20008400000 */
[----:B------:R-:W-:Y:S01]  /*7820*/  ISETP.GE.AND P3, PT, R144, R127, PT ;  /* 0x0000007f9000720c */ /* 0x000fe20003f66270 */
[----:B------:R-:W-:Y:S01]  /*7830*/  FADD R10, -R10, R9 ;  /* 0x000000090a0a7221 */ /* 0x000fe20000000100 */
[----:B------:R-:W-:Y:S01]  /*7840*/  ISETP.GE.AND P2, PT, R144, R132, PT ;  /* 0x000000849000720c */ /* 0x000fe20003f46270 */
[--C-:B------:R-:W-:Y:S01]  /*7850*/  FFMA R24, R24, UR22, -R122.reuse ;  /* 0x0000001618187c23 */ /* 0x100fe2000800087a */
[----:B------:R-:W-:Y:S01]  /*7860*/  FSEL R67, R67, -INF , P6 ;  /* 0xff80000043437808 */ /* 0x000fe20003000000 */
[--C-:B------:R-:W-:Y:S01]  /*7870*/  FFMA R11, R25, UR22, -R122.reuse ;  /* 0x00000016190b7c23 */ /* 0x100fe2000800087a */
        /* <DEDUP_REMOVED lines=16> */
[----:B------:R-:W-:Y:S01]  /*7980*/  FSETP.GEU.AND P2, PT, R24, -126, PT ;  /* 0xc2fc00001800780b */ /* 0x000fe20003f4e000 */
[--C-:B------:R-:W-:Y:S01]  /*7990*/  FFMA R36, R48, UR22, -R122.reuse ;  /* 0x0000001630247c23 */ /* 0x100fe2000800087a */
[----:B------:R-:W-:Y:S01]  /*79a0*/  FSEL R78, R78, -INF , P6 ;  /* 0xff8000004e4e7808 */ /* 0x000fe20003000000 */
[--C-:B------:R-:W-:Y:S01]  /*79b0*/  FFMA R44, R61, UR22, -R122.reuse ;  /* 0x000000163d2c7c23 */ /* 0x100fe2000800087a */
[----:B------:R-:W-:Y:S01]  /*79c0*/  FSETP.GEU.AND P6, PT, R11, -126, PT ;  /* 0xc2fc00000b00780b */ /* 0x000fe20003fce000 */
[--C-:B------:R-:W-:Y:S01]  /*79d0*/  FFMA R48, R65, UR22, -R122.reuse ;  /* 0x0000001641307c23 */ /* 0x100fe2000800087a */
[----:B------:R-:W-:Y:S01]  /*79e0*/  FSEL R58, R58, -INF , P5 ;  /* 0xff8000003a3a7808 */ /* 0x000fe20002800000 */
[--C-:B------:R-:W-:Y:S01]  /*79f0*/  FFMA R52, R69, UR22, -R122.reuse ;  /* 0x0000001645347c23 */ /* 0x100fe2000800087a */
[----:B------:R-:W-:Y:S01]  /*7a00*/  ISETP.GE.AND P5, PT, R144, R130, PT ;  /* 0x000000829000720c */ /* 0x000fe20003fa6270 */
[----:B------:R-:W-:Y:S01]  /*7a10*/  FFMA R65, R80, UR22, -R122 ;  /* 0x0000001650417c23 */ /* 0x000fe2000800087a */
[----:B------:R-:W-:Y:S01]  /*7a20*/  FSEL R74, R74, -INF , P4 ;  /* 0xff8000004a4a7808 */ /* 0x000fe20002000000 */
[----:B------:R-:W-:Y:S01]  /*7a30*/  FMUL R10, R10, UR22 ;  /* 0x000000160a0a7c20 */ /* 0x000fe20008400000 */
[----:B------:R-:W-:Y:S01]  /*7a40*/  FSEL R71, R71, -INF , P3 ;  /* 0xff80000047477808 */ /* 0x000fe20001800000 */
[----:B------:R-:W-:Y:S01]  /*7a50*/  @!P2 FMUL R24, R24, 0.5 ;  /* 0x3f0000001818a820 */ /* 0x000fe20000400000 */
[----:B------:R-:W-:-:S02]  /*7a60*/  ISETP.GE.AND P4, PT, R144, R138, PT ;  /* 0x0000008a9000720c */ /* 0x000fc40003f86270 */
[----:B------:R-:W-:Y:S01]  /*7a70*/  ISETP.GE.AND P3, PT, R144, R137, PT ;  /* 0x000000899000720c */ /* 0x000fe20003f66270 */
[----:B------:R-:W-:Y:S01]  /*7a80*/  @!P6 FMUL R11, R11, 0.5 ;  /* 0x3f0000000b0be820 */ /* 0x000fe20000400000 */
[----:B------:R-:W-:Y:S01]  /*7a90*/  FSEL R66, R66, -INF , P5 ;  /* 0xff80000042427808 */ /* 0x000fe20002800000 */
[----:B------:R-:W1:Y:S01]  /*7aa0*/  MUFU.EX2 R24, R24 ;  /* 0x0000001800187308 */ /* 0x000e620000000800 */
[----:B------:R-:W-:Y:S02]  /*7ab0*/  ISETP.GE.AND P5, PT, R144, R135, PT ;  /* 0x000000879000720c */ /* 0x000fe40003fa6270 */
[----:B------:R-:W-:Y:S02]  /*7ac0*/  FSEL R82, R82, -INF , P4 ;  /* 0xff80000052527808 */ /* 0x000fe40002000000 */
[----:B------:R-:W-:Y:S02]  /*7ad0*/  FSEL R79, R79, -INF , P3 ;  /* 0xff8000004f4f7808 */ /* 0x000fe40001800000 */
[C---:B------:R-:W-:Y:S01]  /*7ae0*/  ISETP.GE.AND P4, PT, R144.reuse, R5, PT ;  /* 0x000000059000720c */ /* 0x040fe20003f86270 */
[----:B------:R-:W2:Y:S01]  /*7af0*/  MUFU.EX2 R11, R11 ;  /* 0x0000000b000b7308 */ /* 0x000ea20000000800 */
[----:B------:R-:W-:-:S02]  /*7b00*/  ISETP.GE.AND P3, PT, R144, R140, PT ;  /* 0x0000008c9000720c */ /* 0x000fc40003f66270 */
[----:B------:R-:W-:Y:S02]  /*7b10*/  FSEL R75, R75, -INF , P5 ;  /* 0xff8000004b4b7808 */ /* 0x000fe40002800000 */
[----:B------:R-:W-:Y:S02]  /*7b20*/  ISETP.GE.AND P5, PT, R144, R139, PT ;  /* 0x0000008b9000720c */ /* 0x000fe40003fa6270 */
[----:B------:R-:W-:Y:S02]  /*7b30*/  FSEL R121, R26, -INF , P4 ;  /* 0xff8000001a797808 */ /* 0x000fe40002000000 */
[----:B------:R-:W-:Y:S01]  /*7b40*/  FSEL R86, R86, -INF , P3 ;  /* 0xff80000056567808 */ /* 0x000fe20001800000 */
[----:B-1----:R-:W-:Y:S01]  /*7b50*/  @!P2 FMUL R24, R24, R24 ;  /* 0x000000181818a220 */ /* 0x002fe20000400000 */
[----:B------:R-:W-:Y:S02]  /*7b60*/  ISETP.GE.AND P3, PT, R144, R141, PT ;  /* 0x0000008d9000720c */ /* 0x000fe40003f66270 */
[----:B------:R-:W-:-:S02]  /*7b70*/  FSEL R83, R83, -INF , P5 ;  /* 0xff80000053537808 */ /* 0x000fc40002800000 */
[----:B------:R-:W-:Y:S02]  /*7b80*/  FMNMX R6, R121, R8, !PT ;  /* 0x0000000879067209 */ /* 0x000fe40007800000 */
[----:B------:R-:W-:Y:S01]  /*7b90*/  FSETP.GEU.AND P5, PT, R28, -126, PT ;  /* 0xc2fc00001c00780b */ /* 0x000fe20003fae000 */
[----:B--2---:R-:W-:Y:S01]  /*7ba0*/  @!P6 FMUL R11, R11, R11 ;  /* 0x0000000b0b0be220 */ /* 0x004fe20000400000 */
[----:B------:R-:W-:Y:S02]  /*7bb0*/  FSEL R87, R87, -INF , P3 ;  /* 0xff80000057577808 */ /* 0x000fe40001800000 */
[----:B------:R-:W-:Y:S02]  /*7bc0*/  FSETP.GEU.AND P3, PT, R32, -126, PT ;  /* 0xc2fc00002000780b */ /* 0x000fe40003f6e000 */
[----:B------:R-:W-:Y:S02]  /*7bd0*/  FMNMX R21, R27, R6, !PT ;  /* 0x000000061b157209 */ /* 0x000fe40007800000 */
[----:B------:R-:W-:-:S02]  /*7be0*/  FSETP.GEU.AND P4, PT, R13, -126, PT ;  /* 0xc2fc00000d00780b */ /* 0x000fc40003f8e000 */
[----:B------:R-:W-:Y:S02]  /*7bf0*/  FMNMX R6, R30, R21, !PT ;  /* 0x000000151e067209 */ /* 0x000fe40007800000 */
[----:B------:R-:W-:Y:S01]  /*7c00*/  FSETP.GEU.AND P2, PT, R15, -126, PT ;  /* 0xc2fc00000f00780b */ /* 0x000fe20003f4e000 */
[----:B------:R-:W-:Y:S01]  /*7c10*/  @!P5 FMUL R28, R28, 0.5 ;  /* 0x3f0000001c1cd820 */ /* 0x000fe20000400000 */
[----:B------:R-:W-:Y:S02]  /*7c20*/  FMNMX R21, R31, R6, !PT ;  /* 0x000000061f157209 */ /* 0x000fe40007800000 */
[----:B------:R-:W-:Y:S01]  /*7c30*/  FSETP.GEU.AND P6, PT, R12, -126, PT ;  /* 0xc2fc00000c00780b */ /* 0x000fe20003fce000 */
[----:B------:R-:W-:Y:S01]  /*7c40*/  @!P3 FMUL R32, R32, 0.5 ;  /* 0x3f0000002020b820 */ /* 0x000fe20000400000 */
[----:B------:R-:W-:Y:S01]  /*7c50*/  FMNMX R6, R34, R21, !PT ;  /* 0x0000001522067209 */ /* 0x000fe20007800000 */
[----:B------:R-:W1:Y:S01]  /*7c60*/  MUFU.EX2 R26, R28 ;  /* 0x0000001c001a7308 */ /* 0x000e620000000800 */
[----:B------:R-:W-:Y:S01]  /*7c70*/  FFMA R21, R37, UR22, -R122 ;  /* 0x0000001625157c23 */ /* 0x000fe2000800087a */
[----:B------:R-:W-:Y:S01]  /*7c80*/  @!P4 FMUL R13, R13, 0.5 ;  /* 0x3f0000000d0dc820 */ /* 0x000fe20000400000 */
[----:B------:R-:W-:-:S03]  /*7c90*/  FMNMX R25, R35, R6, !PT ;  /* 0x0000000623197209 */ /* 0x000fc60007800000 */
[----:B------:R-:W-:Y:S01]  /*7ca0*/  @!P2 FMUL R15, R15, 0.5 ;  /* 0x3f0000000f0fa820 */ /* 0x000fe20000400000 */
[----:B------:R-:W-:Y:S01]  /*7cb0*/  FMNMX R6, R38, R25, !PT ;  /* 0x0000001926067209 */ /* 0x000fe20007800000 */
[----:B------:R-:W2:Y:S02]  /*7cc0*/  MUFU.EX2 R28, R32 ;  /* 0x00000020001c7308 */ /* 0x000ea40000000800 */
[----:B------:R-:W-:Y:S01]  /*7cd0*/  @!P6 FMUL R12, R12, 0.5 ;  /* 0x3f0000000c0ce820 */ /* 0x000fe20000400000 */
[----:B------:R-:W-:-:S04]  /*7ce0*/  FMNMX R25, R39, R6, !PT ;  /* 0x0000000627197209 */ /* 0x000fc80007800000 */
[----:B------:R-:W-:Y:S01]  /*7cf0*/  FMNMX R6, R42, R25, !PT ;  /* 0x000000192a067209 */ /* 0x000fe20007800000 */
[----:B------:R-:W3:Y:S01]  /*7d00*/  MUFU.EX2 R13, R13 ;  /* 0x0000000d000d7308 */ /* 0x000ee20000000800 */
[----:B------:R-:W-:Y:S01]  /*7d10*/  FFMA R25, R41, UR22, -R122 ;  /* 0x0000001629197c23 */ /* 0x000fe2000800087a */
[----:B-1----:R-:W-:Y:S01]  /*7d20*/  @!P5 FMUL R26, R26, R26 ;  /* 0x0000001a1a1ad220 */ /* 0x002fe20000400000 */
[----:B------:R-:W-:Y:S02]  /*7d30*/  FMNMX R29, R43, R6, !PT ;  /* 0x000000062b1d7209 */ /* 0x000fe40007800000 */
[----:B------:R-:W-:Y:S02]  /*7d40*/  FSETP.GEU.AND P5, PT, R21, -126, PT ;  /* 0xc2fc00001500780b */ /* 0x000fe40003fae000 */
[----:B------:R-:W-:Y:S01]  /*7d50*/  FMNMX R6, R46, R29, !PT ;  /* 0x0000001d2e067209 */ /* 0x000fe20007800000 */
[----:B------:R-:W1:Y:S01]  /*7d60*/  MUFU.EX2 R15, R15 ;  /* 0x0000000f000f7308 */ /* 0x000e620000000800 */
[----:B--2---:R-:W-:Y:S01]  /*7d70*/  @!P3 FMUL R28, R28, R28 ;  /* 0x0000001c1c1cb220 */ /* 0x004fe20000400000 */
[----:B------:R-:W-:-:S02]  /*7d80*/  FSETP.GEU.AND P3, PT, R25, -126, PT ;  /* 0xc2fc00001900780b */ /* 0x000fc40003f6e000 */
[----:B------:R-:W-:-:S04]  /*7d90*/  FMNMX R29, R47, R6, !PT ;  /* 0x000000062f1d7209 */ /* 0x000fc80007800000 */
[----:B------:R-:W2:Y:S01]  /*7da0*/  MUFU.EX2 R12, R12 ;  /* 0x0000000c000c7308 */ /* 0x000ea20000000800 */
[----:B---3--:R-:W-:Y:S01]  /*7db0*/  @!P4 FMUL R13, R13, R13 ;  /* 0x0000000d0d0dc220 */ /* 0x008fe20000400000 */
[----:B------:R-:W-:Y:S01]  /*7dc0*/  FMNMX R6, R50, R29, !PT ;  /* 0x0000001d32067209 */ /* 0x000fe20007800000 */
[----:B------:R-:W-:Y:S01]  /*7dd0*/  @!P5 FMUL R21, R21, 0.5 ;  /* 0x3f0000001515d820 */ /* 0x000fe20000400000 */
[----:B------:R-:W-:Y:S01]  /*7de0*/  FSETP.GEU.AND P4, PT, R40, -126, PT ;  /* 0xc2fc00002800780b */ /* 0x000fe20003f8e000 */
[----:B------:R-:W-:Y:S01]  /*7df0*/  FFMA R29, R45, UR22, -R122 ;  /* 0x000000162d1d7c23 */ /* 0x000fe2000800087a */
[----:B------:R-:W-:Y:S01]  /*7e00*/  FMNMX R33, R51, R6, !PT ;  /* 0x0000000633217209 */ /* 0x000fe20007800000 */
[----:B------:R-:W-:Y:S01]  /*7e10*/  @!P3 FMUL R25, R25, 0.5 ;  /* 0x3f0000001919b820 */ /* 0x000fe20000400000 */
[----:B-1----:R-:W-:Y:S01]  /*7e20*/  @!P2 FMUL R15, R15, R15 ;  /* 0x0000000f0f0fa220 */ /* 0x002fe20000400000 */
[----:B------:R-:W-:Y:S01]  /*7e30*/  FSETP.GEU.AND P2, PT, R14, -126, PT ;  /* 0xc2fc00000e00780b */ /* 0x000fe20003f4e000 */
[----:B------:R-:W1:Y:S01]  /*7e40*/  MUFU.EX2 R21, R21 ;  /* 0x0000001500157308 */ /* 0x000e620000000800 */
[----:B------:R-:W-:-:S04]  /*7e50*/  FMNMX R6, R54, R33, !PT ;  /* 0x0000002136067209 */ /* 0x000fc80007800000 */
[----:B------:R-:W-:Y:S01]  /*7e60*/  FMNMX R33, R55, R6, !PT ;  /* 0x0000000637217209 */ /* 0x000fe20007800000 */
[----:B--2---:R-:W-:Y:S01]  /*7e70*/  @!P6 FMUL R12, R12, R12 ;  /* 0x0000000c0c0ce220 */ /* 0x004fe20000400000 */
[----:B------:R-:W-:Y:S01]  /*7e80*/  FSETP.GEU.AND P6, PT, R29, -126, PT ;  /* 0xc2fc00001d00780b */ /* 0x000fe20003fce000 */
[----:B------:R-:W2:Y:S01]  /*7e90*/  MUFU.EX2 R25, R25 ;  /* 0x0000001900197308 */ /* 0x000ea20000000800 */
[----:B------:R-:W-:Y:S01]  /*7ea0*/  @!P4 FMUL R40, R40, 0.5 ;  /* 0x3f0000002828c820 */ /* 0x000fe20000400000 */
[----:B------:R-:W-:Y:S01]  /*7eb0*/  FMNMX R6, R58, R33, !PT ;  /* 0x000000213a067209 */ /* 0x000fe20007800000 */
[----:B------:R-:W-:Y:S01]  /*7ec0*/  FFMA R33, R49, UR22, -R122 ;  /* 0x0000001631217c23 */ /* 0x000fe2000800087a */
[----:B------:R-:W-:Y:S02]  /*7ed0*/  @!P2 FMUL R14, R14, 0.5 ;  /* 0x3f0000000e0ea820 */ /* 0x000fe40000400000 */
[----:B------:R-:W-:Y:S02]  /*7ee0*/  FMNMX R37, R59, R6, !PT ;  /* 0x000000063b257209 */ /* 0x000fe40007800000 */
[----:B------:R3:W4:Y:S01]  /*7ef0*/  MUFU.EX2 R32, R40 ;  /* 0x0000002800207308 */ /* 0x0007220000000800 */
[----:B-1----:R-:W-:Y:S01]  /*7f00*/  @!P5 FMUL R21, R21, R21 ;  /* 0x000000151515d220 */ /* 0x002fe20000400000 */
[----:B------:R-:W-:-:S02]  /*7f10*/  FMNMX R6, R62, R37, !PT ;  /* 0x000000253e067209 */ /* 0x000fc40007800000 */
[----:B------:R-:W-:Y:S01]  /*7f20*/  @!P6 FMUL R29, R29, 0.5 ;  /* 0x3f0000001d1de820 */ /* 0x000fe20000400000 */
[----:B------:R-:W-:Y:S02]  /*7f30*/  FSETP.GEU.AND P5, PT, R36, -126, PT ;  /* 0xc2fc00002400780b */ /* 0x000fe40003fae000 */
[----:B------:R-:W-:Y:S01]  /*7f40*/  FMNMX R37, R63, R6, !PT ;  /* 0x000000063f257209 */ /* 0x000fe20007800000 */
[----:B------:R-:W1:Y:S01]  /*7f50*/  MUFU.EX2 R14, R14 ;  /* 0x0000000e000e7308 */ /* 0x000e620000000800 */
[----:B--2---:R-:W-:Y:S01]  /*7f60*/  @!P3 FMUL R25, R25, R25 ;  /* 0x000000191919b220 */ /* 0x004fe20000400000 */
[----:B------:R-:W-:Y:S01]  /*7f70*/  FSETP.GEU.AND P3, PT, R20, -126, PT ;  /* 0xc2fc00001400780b */ /* 0x000fe20003f6e000 */
[--C-:B---3--:R-:W-:Y:S01]  /*7f80*/  FFMA R40, R57, UR22, -R122.reuse ;  /* 0x0000001639287c23 */ /* 0x108fe2000800087a */
[----:B------:R-:W-:Y:S01]  /*7f90*/  FMNMX R6, R66, R37, !PT ;  /* 0x0000002542067209 */ /* 0x000fe20007800000 */
[--C-:B------:R-:W-:Y:S01]  /*7fa0*/  FFMA R37, R53, UR22, -R122.reuse ;  /* 0x0000001635257c23 */ /* 0x100fe2000800087a */
[--C-:B------:R-:W-:Y:S01]  /*7fb0*/  FFMA R57, R72, UR22, -R122.reuse ;  /* 0x0000001648397c23 */ /* 0x100fe2000800087a */
[--C-:B------:R-:W-:Y:S01]  /*7fc0*/  FFMA R53, R68, UR22, -R122.reuse ;  /* 0x0000001644357c23 */ /* 0x100fe2000800087a */
[----:B------:R-:W2:Y:S01]  /*7fd0*/  MUFU.EX2 R29, R29 ;  /* 0x0000001d001d7308 */ /* 0x000ea20000000800 */
[----:B----4-:R-:W-:Y:S01]  /*7fe0*/  @!P4 FMUL R32, R32, R32 ;  /* 0x000000202020c220 */ /* 0x010fe20000400000 */
[----:B------:R-:W-:Y:S01]  /*7ff0*/  FSETP.GEU.AND P4, PT, R33, -126, PT ;  /* 0xc2fc00002100780b */ /* 0x000fe20003f8e000 */
[----:B------:R-:W-:Y:S01]  /*8000*/  @!P5 FMUL R36, R36, 0.5 ;  /* 0x3f0000002424d820 */ /* 0x000fe20000400000 */
[----:B------:R-:W-:Y:S01]  /*8010*/  FMNMX R41, R67, R6, !PT ;  /* 0x0000000643297209 */ /* 0x000fe20007800000 */
[----:B------:R-:W-:-:S02]  /*8020*/  FFMA R68, R85, UR22, -R122 ;  /* 0x0000001655447c23 */ /* 0x000fc4000800087a */
[----:B------:R-:W-:Y:S01]  /*8030*/  @!P3 FMUL R20, R20, 0.5 ;  /* 0x3f0000001414b820 */ /* 0x000fe20000400000 */
[----:B------:R-:W-:Y:S01]  /*8040*/  FMNMX R6, R70, R41, !PT ;  /* 0x0000002946067209 */ /* 0x000fe20007800000 */
[--C-:B------:R-:W-:Y:S01]  /*8050*/  FFMA R41, R56, UR22, -R122.reuse ;  /* 0x0000001638297c23 */ /* 0x100fe2000800087a */
[----:B-1----:R-:W-:Y:S01]  /*8060*/  @!P2 FMUL R14, R14, R14 ;  /* 0x0000000e0e0ea220 */ /* 0x002fe20000400000 */
[----:B------:R-:W-:Y:S01]  /*8070*/  FSETP.GEU.AND P2, PT, R37, -126, PT ;  /* 0xc2fc00002500780b */ /* 0x000fe20003f4e000 */
[----:B------:R-:W1:Y:S01]  /*8080*/  MUFU.EX2 R36, R36 ;  /* 0x0000002400247308 */ /* 0x000e620000000800 */
[----:B------:R-:W-:Y:S01]  /*8090*/  FMNMX R45, R71, R6, !PT ;  /* 0x00000006472d7209 */ /* 0x000fe20007800000 */
[----:B------:R-:W-:Y:S01]  /*80a0*/  FFMA R56, R73, UR22, -R122 ;  /* 0x0000001649387c23 */ /* 0x000fe2000800087a */
[----:B------:R-:W-:Y:S01]  /*80b0*/  @!P4 FMUL R33, R33, 0.5 ;  /* 0x3f0000002121c820 */ /* 0x000fe20000400000 */
[----:B--2---:R-:W-:Y:S01]  /*80c0*/  @!P6 FMUL R29, R29, R29 ;  /* 0x0000001d1d1de220 */ /* 0x004fe20000400000 */
[----:B------:R-:W-:-:S03]  /*80d0*/  FSETP.GEU.AND P6, PT, R41, -126, PT ;  /* 0xc2fc00002900780b */ /* 0x000fc60003fce000 */
[----:B------:R-:W2:Y:S01]  /*80e0*/  MUFU.EX2 R20, R20 ;  /* 0x0000001400147308 */ /* 0x000ea20000000800 */
[----:B------:R-:W-:-:S03]  /*80f0*/  FMNMX R6, R74, R45, !PT ;  /* 0x0000002d4a067209 */ /* 0x000fc60007800000 */
[----:B------:R-:W-:Y:S01]  /*8100*/  @!P2 FMUL R37, R37, 0.5 ;  /* 0x3f0000002525a820 */ /* 0x000fe20000400000 */
[----:B------:R-:W-:-:S03]  /*8110*/  FMNMX R45, R75, R6, !PT ;  /* 0x000000064b2d7209 */ /* 0x000fc60007800000 */
[----:B------:R-:W3:Y:S01]  /*8120*/  MUFU.EX2 R33, R33 ;  /* 0x0000002100217308 */ /* 0x000ee20000000800 */
[----:B------:R-:W-:Y:S01]  /*8130*/  FMNMX R6, R78, R45, !PT ;  /* 0x0000002d4e067209 */ /* 0x000fe20007800000 */
[----:B-1----:R-:W-:Y:S01]  /*8140*/  @!P5 FMUL R36, R36, R36 ;  /* 0x000000242424d220 */ /* 0x002fe20000400000 */
[----:B------:R-:W-:Y:S01]  /*8150*/  @!P6 FMUL R41, R41, 0.5 ;  /* 0x3f0000002929e820 */ /* 0x000fe20000400000 */
[----:B------:R-:W-:Y:S01]  /*8160*/  FSETP.GEU.AND P5, PT, R40, -126, PT ;  /* 0xc2fc00002800780b */ /* 0x000fe20003fae000 */
[--C-:B------:R-:W-:Y:S01]  /*8170*/  FFMA R45, R60, UR22, -R122.reuse ;  /* 0x000000163c2d7c23 */ /* 0x100fe2000800087a */
[----:B------:R-:W-:Y:S01]  /*8180*/  FMNMX R49, R79, R6, !PT ;  /* 0x000000064f317209 */ /* 0x000fe20007800000 */
[----:B------:R-:W-:Y:S01]  /*8190*/  FFMA R60, R77, UR22, -R122 ;  /* 0x000000164d3c7c23 */ /* 0x000fe2000800087a */
        /* <DEDUP_REMOVED lines=8> */
[----:B------:R-:W-:Y:S02]  /*8220*/  FSETP.GEU.AND P4, PT, R45, -126, PT ;  /* 0xc2fc00002d00780b */ /* 0x000fe40003f8e000 */
[----:B------:R-:W-:Y:S01]  /*8230*/  FMNMX R6, R86, R49, !PT ;  /* 0x0000003156067209 */ /* 0x000fe20007800000 */
[----:B------:R-:W-:Y:S01]  /*8240*/  @!P3 FMUL R44, R44, 0.5 ;  /* 0x3f0000002c2cb820 */ /* 0x000fe20000400000 */
[--C-:B------:R-:W-:Y:S01]  /*8250*/  FFMA R49, R64, UR22, -R122.reuse ;  /* 0x0000001640317c23 */ /* 0x100fe2000800087a */
[----:B-1----:R-:W-:Y:S01]  /*8260*/  @!P2 FMUL R37, R37, R37 ;  /* 0x000000252525a220 */ /* 0x002fe20000400000 */
[----:B------:R-:W1:Y:S01]  /*8270*/  MUFU.EX2 R40, R40 ;  /* 0x0000002800287308 */ /* 0x000e620000000800 */
[----:B------:R-:W-:Y:S01]  /*8280*/  FMNMX R6, R87, R6, !PT ;  /* 0x0000000657067209 */ /* 0x000fe20007800000 */
[----:B------:R-:W-:Y:S01]  /*8290*/  FFMA R64, R81, UR22, -R122 ;  /* 0x0000001651407c23 */ /* 0x000fe2000800087a */
[----:B------:R-:W-:-:S03]  /*82a0*/  FSETP.GEU.AND P2, PT, R49, -126, PT ;  /* 0xc2fc00003100780b */ /* 0x000fc60003f4e000 */
[----:B------:R-:W3:Y:S01]  /*82b0*/  SHFL.BFLY PT, R61, R6, 0x1, 0x1f ;  /* 0x0c201f00063d7f89 */ /* 0x000ee200000e0000 */
[----:B--2---:R-:W-:Y:S01]  /*82c0*/  @!P6 FMUL R41, R41, R41 ;  /* 0x000000292929e220 */ /* 0x004fe20000400000 */
[----:B------:R-:W2:Y:S01]  /*82d0*/  MUFU.EX2 R44, R44 ;  /* 0x0000002c002c7308 */ /* 0x000ea20000000800 */
[----:B------:R-:W-:Y:S01]  /*82e0*/  FSETP.GEU.AND P6, PT, R48, -126, PT ;  /* 0xc2fc00003000780b */ /* 0x000fe20003fce000 */
[----:B------:R-:W-:-:S06]  /*82f0*/  @!P4 FMUL R45, R45, 0.5 ;  /* 0x3f0000002d2dc820 */ /* 0x000fcc0000400000 */
[----:B------:R-:W4:Y:S01]  /*8300*/  MUFU.EX2 R45, R45 ;  /* 0x0000002d002d7308 */ /* 0x000f220000000800 */
[----:B------:R-:W-:Y:S01]  /*8310*/  @!P2 FMUL R49, R49, 0.5 ;  /* 0x3f0000003131a820 */ /* 0x000fe20000400000 */
[----:B-1----:R-:W-:Y:S01]  /*8320*/  @!P5 FMUL R40, R40, R40 ;  /* 0x000000282828d220 */ /* 0x002fe20000400000 */
[----:B------:R-:W-:-:S03]  /*8330*/  FSETP.GEU.AND P5, PT, R53, -126, PT ;  /* 0xc2fc00003500780b */ /* 0x000fc60003fae000 */
[----:B------:R-:W-:Y:S02]  /*8340*/  @!P6 FMUL R48, R48, 0.5 ;  /* 0x3f0000003030e820 */ /* 0x000fe40000400000 */
[----:B------:R-:W1:Y:S01]  /*8350*/  MUFU.EX2 R49, R49 ;  /* 0x0000003100317308 */ /* 0x000e620000000800 */
[----:B--2---:R-:W-:Y:S01]  /*8360*/  @!P3 FMUL R44, R44, R44 ;  /* 0x0000002c2c2cb220 */ /* 0x004fe20000400000 */
[----:B------:R-:W-:Y:S02]  /*8370*/  FSETP.GEU.AND P3, PT, R57, -126, PT ;  /* 0xc2fc00003900780b */ /* 0x000fe40003f6e000 */
[----:B---3--:R-:W-:Y:S01]  /*8380*/  FMNMX R6, R6, R61, !PT ;  /* 0x0000003d06067209 */ /* 0x008fe20007800000 */
[----:B------:R-:W-:-:S03]  /*8390*/  FFMA R61, R76, UR22, -R122 ;  /* 0x000000164c3d7c23 */ /* 0x000fc6000800087a */
[----:B------:R-:W2:Y:S01]  /*83a0*/  MUFU.EX2 R48, R48 ;  /* 0x0000003000307308 */ /* 0x000ea20000000800 */
[----:B----4-:R-:W-:Y:S01]  /*83b0*/  @!P4 FMUL R45, R45, R45 ;  /* 0x0000002d2d2dc220 */ /* 0x010fe20000400000 */
[----:B------:R-:W-:Y:S01]  /*83c0*/  FSETP.GEU.AND P4, PT, R52, -126, PT ;  /* 0xc2fc00003400780b */ /* 0x000fe20003f8e000 */
[----:B------:R-:W-:Y:S01]  /*83d0*/  @!P5 FMUL R53, R53, 0.5 ;  /* 0x3f0000003535d820 */ /* 0x000fe20000400000 */
[----:B------:R-:W3:Y:S03]  /*83e0*/  SHFL.BFLY PT, R69, R6, 0x2, 0x1f ;  /* 0x0c401f0006457f89 */ /* 0x000ee600000e0000 */
[----:B------:R-:W-:Y:S01]  /*83f0*/  @!P3 FMUL R57, R57, 0.5 ;  /* 0x3f0000003939b820 */ /* 0x000fe20000400000 */
[----:B-1----:R-:W-:Y:S01]  /*8400*/  @!P2 FMUL R49, R49, R49 ;  /* 0x000000313131a220 */ /* 0x002fe20000400000 */
[----:B------:R-:W-:Y:S01]  /*8410*/  FSETP.GEU.AND P2, PT, R56, -126, PT ;  /* 0xc2fc00003800780b */ /* 0x000fe20003f4e000 */
[----:B------:R-:W1:Y:S02]  /*8420*/  MUFU.EX2 R53, R53 ;  /* 0x0000003500357308 */ /* 0x000e640000000800 */
[----:B------:R-:W-:Y:S01]  /*8430*/  FADD R9, R28, R49 ;  /* 0x000000311c097221 */ /* 0x000fe20000000000 */
[----:B------:R-:W-:-:S02]  /*8440*/  F2FP.F16.F32.PACK_AB R28, R15, R28 ;  /* 0x0000001c0f1c723e */ /* 0x000fc400000000ff */
[----:B------:R-:W-:Y:S01]  /*8450*/  @!P4 FMUL R52, R52, 0.5 ;  /* 0x3f0000003434c820 */ /* 0x000fe20000400000 */
[----:B--2---:R-:W-:Y:S01]  /*8460*/  @!P6 FMUL R48, R48, R48 ;  /* 0x000000303030e220 */ /* 0x004fe20000400000 */
[----:B------:R-:W-:Y:S01]  /*8470*/  FSETP.GEU.AND P6, PT, R61, -126, PT ;  /* 0xc2fc00003d00780b */ /* 0x000fe20003fce000 */
[----:B------:R-:W2:Y:S04]  /*8480*/  MUFU.EX2 R57, R57 ;  /* 0x0000003900397308 */ /* 0x000ea80000000800 */
[----:B------:R-:W-:-:S04]  /*8490*/  @!P2 FMUL R56, R56, 0.5 ;  /* 0x3f0000003838a820 */ /* 0x000fc80000400000 */
[----:B------:R-:W4:Y:S01]  /*84a0*/  MUFU.EX2 R52, R52 ;  /* 0x0000003400347308 */ /* 0x000f220000000800 */
[----:B-1----:R-:W-:Y:S01]  /*84b0*/  @!P5 FMUL R53, R53, R53 ;  /* 0x000000353535d220 */ /* 0x002fe20000400000 */
[----:B------:R-:W-:Y:S02]  /*84c0*/  FSETP.GEU.AND P5, PT, R60, -126, PT ;  /* 0xc2fc00003c00780b */ /* 0x000fe40003fae000 */
[----:B------:R-:W-:Y:S01]  /*84d0*/  @!P6 FMUL R61, R61, 0.5 ;  /* 0x3f0000003d3de820 */ /* 0x000fe20000400000 */
[----:B---3--:R-:W-:Y:S01]  /*84e0*/  FMNMX R6, R6, R69, !PT ;  /* 0x0000004506067209 */ /* 0x008fe20007800000 */
[----:B------:R-:W-:Y:S02]  /*84f0*/  FFMA R69, R84, UR22, -R122 ;  /* 0x0000001654457c23 */ /* 0x000fe4000800087a */
[----:B------:R-:W1:Y:S01]  /*8500*/  MUFU.EX2 R56, R56 ;  /* 0x0000003800387308 */ /* 0x000e620000000800 */
[----:B--2---:R-:W-:Y:S01]  /*8510*/  @!P3 FMUL R57, R57, R57 ;  /* 0x000000393939b220 */ /* 0x004fe20000400000 */
[----:B------:R-:W-:-:S05]  /*8520*/  FSETP.GEU.AND P3, PT, R64, -126, PT ;  /* 0xc2fc00004000780b */ /* 0x000fca0003f6e000 */
[----:B------:R-:W-:Y:S01]  /*8530*/  @!P5 FMUL R60, R60, 0.5 ;  /* 0x3f0000003c3cd820 */ /* 0x000fe20000400000 */
[----:B------:R-:W2:Y:S01]  /*8540*/  MUFU.EX2 R61, R61 ;  /* 0x0000003d003d7308 */ /* 0x000ea20000000800 */
[----:B----4-:R-:W-:Y:S01]  /*8550*/  @!P4 FMUL R52, R52, R52 ;  /* 0x000000343434c220 */ /* 0x010fe20000400000 */
[----:B------:R-:W-:-:S05]  /*8560*/  FSETP.GEU.AND P4, PT, R65, -126, PT ;  /* 0xc2fc00004100780b */ /* 0x000fca0003f8e000 */
[----:B------:R-:W-:Y:S01]  /*8570*/  @!P3 FMUL R64, R64, 0.5 ;  /* 0x3f0000004040b820 */ /* 0x000fe20000400000 */
[----:B------:R-:W3:Y:S01]  /*8580*/  MUFU.EX2 R60, R60 ;  /* 0x0000003c003c7308 */ /* 0x000ee20000000800 */
[----:B-1----:R-:W-:Y:S01]  /*8590*/  @!P2 FMUL R56, R56, R56 ;  /* 0x000000383838a220 */ /* 0x002fe20000400000 */
[----:B------:R-:W-:-:S04]  /*85a0*/  FSETP.NEU.AND P2, PT, R6, -INF , PT ;  /* 0xff8000000600780b */ /* 0x000fc80003f4d000 */
[----:B------:R-:W-:Y:S01]  /*85b0*/  FSEL R73, R6, RZ, P2 ;  /* 0x000000ff06497208 */ /* 0x000fe20001000000 */
[----:B------:R-:W-:Y:S01]  /*85c0*/  @!P4 FMUL R65, R65, 0.5 ;  /* 0x3f0000004141c820 */ /* 0x000fe20000400000 */
[----:B------:R-:W1:Y:S01]  /*85d0*/  MUFU.EX2 R64, R64 ;  /* 0x0000004000407308 */ /* 0x000e620000000800 */
[----:B--2---:R-:W-:Y:S01]  /*85e0*/  @!P6 FMUL R61, R61, R61 ;  /* 0x0000003d3d3de220 */ /* 0x004fe20000400000 */
[----:B------:R-:W-:Y:S01]  /*85f0*/  FSETP.GEU.AND P6, PT, R68, -126, PT ;  /* 0xc2fc00004400780b */ /* 0x000fe20003fce000 */
[----:B------:R-:W-:Y:S01]  /*8600*/  FMUL R128, R73, UR22 ;  /* 0x0000001649807c20 */ /* 0x000fe20008400000 */
[----:B------:R-:W-:-:S03]  /*8610*/  FSETP.GEU.AND P2, PT, R69, -126, PT ;  /* 0xc2fc00004500780b */ /* 0x000fc60003f4e000 */
[--C-:B------:R-:W-:Y:S01]  /*8620*/  FFMA R30, R30, UR22, -R128.reuse ;  /* 0x000000161e1e7c23 */ /* 0x100fe20008000880 */
[----:B------:R-:W2:Y:S01]  /*8630*/  MUFU.EX2 R65, R65 ;  /* 0x0000004100417308 */ /* 0x000ea20000000800 */
[--C-:B------:R-:W-:Y:S01]  /*8640*/  FFMA R121, R121, UR22, -R128.reuse ;  /* 0x0000001679797c23 */ /* 0x100fe20008000880 */
[----:B---3--:R-:W-:Y:S01]  /*8650*/  @!P5 FMUL R60, R60, R60 ;  /* 0x0000003c3c3cd220 */ /* 0x008fe20000400000 */
[--C-:B------:R-:W-:Y:S01]  /*8660*/  FFMA R72, R27, UR22, -R128.reuse ;  /* 0x000000161b487c23 */ /* 0x100fe20008000880 */
[--C-:B------:R-:W-:Y:S01]  /*8670*/  FFMA R34, R34, UR22, -R128.reuse ;  /* 0x0000001622227c23 */ /* 0x100fe20008000880 */
[--C-:B------:R-:W-:Y:S01]  /*8680*/  FFMA R76, R31, UR22, -R128.reuse ;  /* 0x000000161f4c7c23 */ /* 0x100fe20008000880 */
[----:B------:R-:W-:Y:S01]  /*8690*/  FSETP.GEU.AND P5, PT, R121, -126, PT ;  /* 0xc2fc00007900780b */ /* 0x000fe20003fae000 */
[----:B------:R-:W-:Y:S01]  /*86a0*/  @!P6 FMUL R68, R68, 0.5 ;  /* 0x3f0000004444e820 */ /* 0x000fe20000400000 */
[--C-:B------:R-:W-:Y:S01]  /*86b0*/  FFMA R84, R39, UR22, -R128.reuse ;  /* 0x0000001627547c23 */ /* 0x100fe20008000880 */
[----:B-1----:R-:W-:Y:S01]  /*86c0*/  @!P3 FMUL R64, R64, R64 ;  /* 0x000000404040b220 */ /* 0x002fe20000400000 */
[----:B------:R-:W-:Y:S01]  /*86d0*/  FSETP.GEU.AND P3, PT, R30, -126, PT ;  /* 0xc2fc00001e00780b */ /* 0x000fe20003f6e000 */
[----:B------:R-:W-:Y:S01]  /*86e0*/  @!P2 FMUL R69, R69, 0.5 ;  /* 0x3f0000004545a820 */ /* 0x000fe20000400000 */
[--C-:B------:R-:W-:Y:S01]  /*86f0*/  FFMA R80, R35, UR22, -R128.reuse ;  /* 0x0000001623507c23 */ /* 0x100fe20008000880 */
[----:B------:R-:W1:Y:S01]  /*8700*/  MUFU.EX2 R68, R68 ;  /* 0x0000004400447308 */ /* 0x000e620000000800 */
[--C-:B------:R-:W-:Y:S01]  /*8710*/  FFMA R38, R38, UR22, -R128.reuse ;  /* 0x0000001626267c23 */ /* 0x100fe20008000880 */
[--C-:B------:R-:W-:Y:S01]  /*8720*/  FFMA R122, R43, UR22, -R128.reuse ;  /* 0x000000162b7a7c23 */ /* 0x100fe20008000880 */
[--C-:B------:R-:W-:Y:S01]  /*8730*/  FFMA R42, R42, UR22, -R128.reuse ;  /* 0x000000162a2a7c23 */ /* 0x100fe20008000880 */
[----:B--2---:R-:W-:Y:S01]  /*8740*/  @!P4 FMUL R65, R65, R65 ;  /* 0x000000414141c220 */ /* 0x004fe20000400000 */
[----:B------:R-:W-:Y:S01]  /*8750*/  FSETP.GEU.AND P4, PT, R72, -126, PT ;  /* 0xc2fc00004800780b */ /* 0x000fe20003f8e000 */
[----:B------:R-:W-:Y:S01]  /*8760*/  @!P5 FMUL R121, R121, 0.5 ;  /* 0x3f0000007979d820 */ /* 0x000fe20000400000 */
[--C-:B------:R-:W-:Y:S01]  /*8770*/  FFMA R50, R50, UR22, -R128.reuse ;  /* 0x0000001632327c23 */ /* 0x100fe20008000880 */
[----:B------:R-:W2:Y:S01]  /*8780*/  MUFU.EX2 R69, R69 ;  /* 0x0000004500457308 */ /* 0x000ea20000000800 */
[--C-:B------:R-:W-:Y:S01]  /*8790*/  FFMA R46, R46, UR22, -R128.reuse ;  /* 0x000000162e2e7c23 */ /* 0x100fe20008000880 */
[----:B------:R-:W-:Y:S01]  /*87a0*/  @!P3 FMUL R30, R30, 0.5 ;  /* 0x3f0000001e1eb820 */ /* 0x000fe20000400000 */
[--C-:B------:R-:W-:Y:S01]  /*87b0*/  FFMA R124, R47, UR22, -R128.reuse ;  /* 0x000000162f7c7c23 */ /* 0x100fe20008000880 */
[--C-:B------:R-:W-:Y:S01]  /*87c0*/  FFMA R54, R54, UR22, -R128.reuse ;  /* 0x0000001636367c23 */ /* 0x100fe20008000880 */
[--C-:B------:R-:W-:Y:S01]  /*87d0*/  FFMA R126, R51, UR22, -R128.reuse ;  /* 0x00000016337e7c23 */ /* 0x100fe20008000880 */
[--C-:B------:R-:W-:Y:S01]  /*87e0*/  FFMA R59, R59, UR22, -R128.reuse ;  /* 0x000000163b3b7c23 */ /* 0x100fe20008000880 */
[--C-:B------:R-:W-:Y:S01]  /*87f0*/  FFMA R63, R63, UR22, -R128.reuse ;  /* 0x000000163f3f7c23 */ /* 0x100fe20008000880 */
[----:B------:R3:W4:Y:S01]  /*8800*/  MUFU.EX2 R31, R30 ;  /* 0x0000001e001f7308 */ /* 0x0007220000000800 */
[----:B-1----:R-:W-:Y:S01]  /*8810*/  @!P6 FMUL R68, R68, R68 ;  /* 0x000000444444e220 */ /* 0x002fe20000400000 */
[----:B------:R-:W-:Y:S01]  /*8820*/  FSETP.GEU.AND P6, PT, R34, -126, PT ;  /* 0xc2fc00002200780b */ /* 0x000fe20003fce000 */
[----:B------:R-:W-:Y:S01]  /*8830*/  @!P4 FMUL R72, R72, 0.5 ;  /* 0x3f0000004848c820 */ /* 0x000fe20000400000 */
[--C-:B------:R-:W-:Y:S01]  /*8840*/  FFMA R67, R67, UR22, -R128.reuse ;  /* 0x0000001643437c23 */ /* 0x100fe20008000880 */
[--C-:B------:R-:W-:Y:S01]  /*8850*/  FFMA R71, R71, UR22, -R128.reuse ;  /* 0x0000001647477c23 */ /* 0x100fe20008000880 */
[--C-:B------:R-:W-:Y:S01]  /*8860*/  FFMA R83, R83, UR22, -R128.reuse ;  /* 0x0000001653537c23 */ /* 0x100fe20008000880 */
[--C-:B------:R-:W-:Y:S01]  /*8870*/  FFMA R79, R79, UR22, -R128.reuse ;  /* 0x000000164f4f7c23 */ /* 0x100fe20008000880 */
[----:B------:R-:W1:Y:S01]  /*8880*/  MUFU.EX2 R27, R121 ;  /* 0x00000079001b7308 */ /* 0x000e620000000800 */
[----:B--2---:R-:W-:Y:S01]  /*8890*/  @!P2 FMUL R69, R69, R69 ;  /* 0x000000454545a220 */ /* 0x004fe20000400000 */
[----:B------:R-:W-:Y:S01]  /*88a0*/  FSETP.GEU.AND P2, PT, R76, -126, PT ;  /* 0xc2fc00004c00780b */ /* 0x000fe20003f4e000 */
[--C-:B---3--:R-:W-:Y:S01]  /*88b0*/  FFMA R30, R55, UR22, -R128.reuse ;  /* 0x00000016371e7c23 */ /* 0x108fe20008000880 */
[----:B------:R-:W-:-:S03]  /*88c0*/  FFMA R87, R87, UR22, -R128 ;  /* 0x0000001657577c23 */ /* 0x000fc60008000880 */
        /* <DEDUP_REMOVED lines=18> */
[----:B------:R-:W3:Y:S01]  /*89f0*/  MUFU.EX2 R80, R80 ;  /* 0x0000005000507308 */ /* 0x000ee20000000800 */
[----:B-1----:R-:W-:Y:S01]  /*8a00*/  @!P2 FMUL R76, R76, R76 ;  /* 0x0000004c4c4ca220 */ /* 0x002fe20000400000 */
[----:B------:R-:W-:-:S05]  /*8a10*/  FSETP.GEU.AND P2, PT, R42, -126, PT ;  /* 0xc2fc00002a00780b */ /* 0x000fca0003f4e000 */
[----:B------:R-:W-:Y:S01]  /*8a20*/  @!P6 FMUL R122, R122, 0.5 ;  /* 0x3f0000007a7ae820 */ /* 0x000fe20000400000 */
[----:B------:R1:W4:Y:S01]  /*8a30*/  MUFU.EX2 R39, R38 ;  /* 0x0000002600277308 */ /* 0x0003220000000800 */
[----:B--2---:R-:W-:Y:S01]  /*8a40*/  @!P3 FMUL R84, R84, R84 ;  /* 0x000000545454b220 */ /* 0x004fe20000400000 */
[----:B------:R-:W-:-:S05]  /*8a50*/  FSETP.GEU.AND P3, PT, R50, -126, PT ;  /* 0xc2fc00003200780b */ /* 0x000fca0003f6e000 */
[----:B------:R-:W-:Y:S01]  /*8a60*/  @!P2 FMUL R42, R42, 0.5 ;  /* 0x3f0000002a2aa820 */ /* 0x000fe20000400000 */
[----:B------:R-:W2:Y:S01]  /*8a70*/  MUFU.EX2 R122, R122 ;  /* 0x0000007a007a7308 */ /* 0x000ea20000000800 */
[----:B---3--:R-:W-:Y:S01]  /*8a80*/  @!P5 FMUL R80, R80, R80 ;  /* 0x000000505050d220 */ /* 0x008fe20000400000 */
[----:B------:R-:W-:Y:S01]  /*8a90*/  FSETP.GEU.AND P5, PT, R46, -126, PT ;  /* 0xc2fc00002e00780b */ /* 0x000fe20003fae000 */
[----:B-1----:R-:W-:-:S04]  /*8aa0*/  FFMA R38, R62, UR22, -R128 ;  /* 0x000000163e267c23 */ /* 0x002fc80008000880 */
[----:B------:R-:W-:Y:S01]  /*8ab0*/  @!P3 FMUL R50, R50, 0.5 ;  /* 0x3f0000003232b820 */ /* 0x000fe20000400000 */
[----:B------:R1:W3:Y:S01]  /*8ac0*/  MUFU.EX2 R43, R42 ;  /* 0x0000002a002b7308 */ /* 0x0002e20000000800 */
[----:B----4-:R-:W-:Y:S01]  /*8ad0*/  @!P4 FMUL R39, R39, R39 ;  /* 0x000000272727c220 */ /* 0x010fe20000400000 */
[----:B------:R-:W-:-:S05]  /*8ae0*/  FSETP.GEU.AND P4, PT, R124, -126, PT ;  /* 0xc2fc00007c00780b */ /* 0x000fca0003f8e000 */
[----:B------:R-:W-:Y:S01]  /*8af0*/  @!P5 FMUL R46, R46, 0.5 ;  /* 0x3f0000002e2ed820 */ /* 0x000fe20000400000 */
[----:B------:R4:W5:Y:S01]  /*8b00*/  MUFU.EX2 R51, R50 ;  /* 0x0000003200337308 */ /* 0x0009620000000800 */
[----:B--2---:R-:W-:Y:S01]  /*8b10*/  @!P6 FMUL R122, R122, R122 ;  /* 0x0000007a7a7ae220 */ /* 0x004fe20000400000 */
[----:B------:R-:W-:Y:S01]  /*8b20*/  FSETP.GEU.AND P6, PT, R54, -126, PT ;  /* 0xc2fc00003600780b */ /* 0x000fe20003fce000 */
[----:B-1----:R-:W-:-:S04]  /*8b30*/  FFMA R42, R75, UR22, -R128 ;  /* 0x000000164b2a7c23 */ /* 0x002fc80008000880 */
[----:B------:R-:W-:Y:S01]  /*8b40*/  @!P4 FMUL R124, R124, 0.5 ;  /* 0x3f0000007c7cc820 */ /* 0x000fe20000400000 */
[----:B------:R1:W2:Y:S01]  /*8b50*/  MUFU.EX2 R47, R46 ;  /* 0x0000002e002f7308 */ /* 0x0002a20000000800 */
[----:B---3--:R-:W-:Y:S01]  /*8b60*/  @!P2 FMUL R43, R43, R43 ;  /* 0x0000002b2b2ba220 */ /* 0x008fe20000400000 */
[----:B------:R-:W-:Y:S01]  /*8b70*/  FSETP.GEU.AND P2, PT, R126, -126, PT ;  /* 0xc2fc00007e00780b */ /* 0x000fe20003f4e000 */
[----:B----4-:R-:W-:-:S04]  /*8b80*/  FFMA R50, R86, UR22, -R128 ;  /* 0x0000001656327c23 */ /* 0x010fc80008000880 */
[----:B------:R-:W-:Y:S01]  /*8b90*/  @!P6 FMUL R54, R54, 0.5 ;  /* 0x3f0000003636e820 */ /* 0x000fe20000400000 */
[----:B------:R-:W3:Y:S01]  /*8ba0*/  MUFU.EX2 R124, R124 ;  /* 0x0000007c007c7308 */ /* 0x000ee20000000800 */
[----:B-----5:R-:W-:Y:S01]  /*8bb0*/  @!P3 FMUL R51, R51, R51 ;  /* 0x000000333333b220 */ /* 0x020fe20000400000 */
[----:B------:R-:W-:Y:S01]  /*8bc0*/  FSETP.GEU.AND P3, PT, R59, -126, PT ;  /* 0xc2fc00003b00780b */ /* 0x000fe20003f6e000 */
[----:B-1----:R-:W-:-:S04]  /*8bd0*/  FFMA R46, R78, UR22, -R128 ;  /* 0x000000164e2e7c23 */ /* 0x002fc80008000880 */
        /* <DEDUP_REMOVED lines=8> */
[----:B-1----:R-:W-:Y:S01]  /*8c60*/  FADD R54, -R73, R8 ;  /* 0x0000000849367221 */ /* 0x002fe20000000100 */
[----:B------:R-:W-:Y:S01]  /*8c70*/  FADD R8, R24, R41 ;  /* 0x0000002918087221 */ /* 0x000fe20000000000 */
[----:B------:R-:W-:Y:S02]  /*8c80*/  F2FP.F16.F32.PACK_AB R24, R11, R24 ;  /* 0x000000180b18723e */ /* 0x000fe400000000ff */
[----:B------:R-:W-:Y:S01]  /*8c90*/  @!P5 FMUL R30, R30, 0.5 ;  /* 0x3f0000001e1ed820 */ /* 0x000fe20000400000 */
[----:B------:R1:W3:Y:S01]  /*8ca0*/  MUFU.EX2 R77, R59 ;  /* 0x0000003b004d7308 */ /* 0x0002e20000000800 */
[----:B----4-:R-:W-:Y:S01]  /*8cb0*/  @!P6 FMUL R55, R55, R55 ;  /* 0x000000373737e220 */ /* 0x010fe20000400000 */
[----:B------:R-:W-:Y:S01]  /*8cc0*/  FSETP.GEU.AND P6, PT, R63, -126, PT ;  /* 0xc2fc00003f00780b */ /* 0x000fe20003fce000 */
[----:B------:R-:W-:-:S04]  /*8cd0*/  FMUL R54, R54, UR22 ;  /* 0x0000001636367c20 */ /* 0x000fc80008400000 */
[----:B------:R-:W-:Y:S01]  /*8ce0*/  @!P4 FMUL R34, R34, 0.5 ;  /* 0x3f0000002222c820 */ /* 0x000fe20000400000 */
[----:B------:R4:W5:Y:S01]  /*8cf0*/  MUFU.EX2 R58, R30 ;  /* 0x0000001e003a7308 */ /* 0x0009620000000800 */
[----:B--2---:R-:W-:Y:S01]  /*8d00*/  @!P2 FMUL R126, R126, R126 ;  /* 0x0000007e7e7ea220 */ /* 0x004fe20000400000 */
[----:B------:R-:W-:Y:S01]  /*8d10*/  FSETP.GEU.AND P2, PT, R38, -126, PT ;  /* 0xc2fc00002600780b */ /* 0x000fe20003f4e000 */
[----:B-1----:R-:W-:Y:S01]  /*8d20*/  FADD R59, R32, R57 ;  /* 0x00000039203b7221 */ /* 0x002fe20000000000 */
[----:B------:R-:W-:-:S03]  /*8d30*/  F2FP.F16.F32.PACK_AB R32, R25, R32 ;  /* 0x000000201920723e */ /* 0x000fc600000000ff */
[----:B------:R-:W-:Y:S01]  /*8d40*/  @!P6 FMUL R63, R63, 0.5 ;  /* 0x3f0000003f3fe820 */ /* 0x000fe20000400000 */
[----:B------:R1:W2:Y:S01]  /*8d50*/  MUFU.EX2 R62, R34 ;  /* 0x00000022003e7308 */ /* 0x0002a20000000800 */
[----:B----4-:R-:W-:Y:S01]  /*8d60*/  FFMA R30, R66, UR22, -R128 ;  /* 0x00000016421e7c23 */ /* 0x010fe20008000880 */
[----:B---3--:R-:W-:-:S05]  /*8d70*/  @!P3 FMUL R77, R77, R77 ;  /* 0x0000004d4d4db220 */ /* 0x008fca0000400000 */
[----:B------:R-:W-:Y:S01]  /*8d80*/  @!P2 FMUL R38, R38, 0.5 ;  /* 0x3f0000002626a820 */ /* 0x000fe20000400000 */
[----:B------:R3:W4:Y:S01]  /*8d90*/  MUFU.EX2 R81, R63 ;  /* 0x0000003f00517308 */ /* 0x0007220000000800 */
[----:B-1----:R-:W-:Y:S01]  /*8da0*/  FFMA R34, R70, UR22, -R128 ;  /* 0x0000001646227c23 */ /* 0x002fe20008000880 */
[----:B-----5:R-:W-:Y:S01]  /*8db0*/  @!P5 FMUL R58, R58, R58 ;  /* 0x0000003a3a3ad220 */ /* 0x020fe20000400000 */
[----:B------:R-:W-:-:S03]  /*8dc0*/  FSETP.GEU.AND P5, PT, R30, -126, PT ;  /* 0xc2fc00001e00780b */ /* 0x000fc60003fae000 */
[----:B------:R-:W-:Y:S02]  /*8dd0*/  FSETP.GEU.AND P3, PT, R34, -126, PT ;  /* 0xc2fc00002200780b */ /* 0x000fe40003f6e000 */
[----:B------:R1:W5:Y:S01]  /*8de0*/  MUFU.EX2 R66, R38 ;  /* 0x0000002600427308 */ /* 0x0003620000000800 */
[----:B--2---:R-:W-:Y:S01]  /*8df0*/  @!P4 FMUL R62, R62, R62 ;  /* 0x0000003e3e3ec220 */ /* 0x004fe20000400000 */
[----:B------:R-:W-:Y:S01]  /*8e00*/  FSETP.GEU.AND P4, PT, R67, -126, PT ;  /* 0xc2fc00004300780b */ /* 0x000fe20003f8e000 */
[----:B---3--:R-:W-:-:S05]  /*8e10*/  FADD R63, R37, R68 ;  /* 0x00000044253f7221 */ /* 0x008fca0000000000 */
[----:B------:R-:W-:Y:S01]  /*8e20*/  @!P5 FMUL R30, R30, 0.5 ;  /* 0x3f0000001e1ed820 */ /* 0x000fe20000400000 */
[----:B-1----:R-:W-:Y:S01]  /*8e30*/  FFMA R38, R74, UR22, -R128 ;  /* 0x000000164a267c23 */ /* 0x002fe20008000880 */
[----:B----4-:R-:W-:Y:S01]  /*8e40*/  @!P6 FMUL R81, R81, R81 ;  /* 0x000000515151e220 */ /* 0x010fe20000400000 */
[----:B------:R-:W-:Y:S01]  /*8e50*/  @!P3 FMUL R34, R34, 0.5 ;  /* 0x3f0000002222b820 */ /* 0x000fe20000400000 */
[----:B------:R1:W2:Y:S02]  /*8e60*/  MUFU.EX2 R70, R30 ;  /* 0x0000001e00467308 */ /* 0x0002a40000000800 */
[----:B------:R-:W-:Y:S01]  /*8e70*/  FSETP.GEU.AND P6, PT, R38, -126, PT ;  /* 0xc2fc00002600780b */ /* 0x000fe20003fce000 */
[----:B------:R-:W-:Y:S01]  /*8e80*/  @!P4 FMUL R67, R67, 0.5 ;  /* 0x3f0000004343c820 */ /* 0x000fe20000400000 */
[----:B-----5:R-:W-:Y:S01]  /*8e90*/  @!P2 FMUL R66, R66, R66 ;  /* 0x000000424242a220 */ /* 0x020fe20000400000 */
[----:B------:R-:W-:-:S03]  /*8ea0*/  FSETP.GEU.AND P2, PT, R71, -126, PT ;  /* 0xc2fc00004700780b */ /* 0x000fc60003f4e000 */
[----:B------:R3:W4:Y:S01]  /*8eb0*/  MUFU.EX2 R74, R34 ;  /* 0x00000022004a7308 */ /* 0x0007220000000800 */
[----:B-1----:R-:W-:Y:S01]  /*8ec0*/  FADD R30, R36, R65 ;  /* 0x00000041241e7221 */ /* 0x002fe20000000000 */
[----:B------:R-:W-:-:S05]  /*8ed0*/  F2FP.F16.F32.PACK_AB R36, R33, R36 ;  /* 0x000000242124723e */ /* 0x000fca00000000ff */
[----:B------:R-:W-:Y:S01]  /*8ee0*/  @!P6 FMUL R38, R38, 0.5 ;  /* 0x3f0000002626e820 */ /* 0x000fe20000400000 */
[----:B------:R1:W5:Y:S01]  /*8ef0*/  MUFU.EX2 R85, R67 ;  /* 0x0000004300557308 */ /* 0x0003620000000800 */
[----:B---3--:R-:W-:Y:S01]  /*8f00*/  FFMA R34, R82, UR22, -R128 ;  /* 0x0000001652227c23 */ /* 0x008fe20008000880 */
[----:B--2---:R-:W-:Y:S01]  /*8f10*/  @!P5 FMUL R70, R70, R70 ;  /* 0x000000464646d220 */ /* 0x004fe20000400000 */
[----:B------:R-:W-:Y:S01]  /*8f20*/  FSETP.GEU.AND P5, PT, R42, -126, PT ;  /* 0xc2fc00002a00780b */ /* 0x000fe20003fae000 */
[----:B------:R-:W-:-:S04]  /*8f30*/  @!P2 FMUL R71, R71, 0.5 ;  /* 0x3f0000004747a820 */ /* 0x000fc80000400000 */
[----:B------:R2:W3:Y:S01]  /*8f40*/  MUFU.EX2 R78, R38 ;  /* 0x00000026004e7308 */ /* 0x0004e20000000800 */
[----:B----4-:R-:W-:Y:S01]  /*8f50*/  @!P3 FMUL R74, R74, R74 ;  /* 0x0000004a4a4ab220 */ /* 0x010fe20000400000 */
[----:B------:R-:W-:Y:S01]  /*8f60*/  FSETP.GEU.AND P3, PT, R34, -126, PT ;  /* 0xc2fc00002200780b */ /* 0x000fe20003f6e000 */
[----:B-1----:R-:W-:Y:S01]  /*8f70*/  FADD R67, R9, R30 ;  /* 0x0000001e09437221 */ /* 0x002fe20000000000 */
[----:B------:R-:W-:Y:S01]  /*8f80*/  FADD R9, R25, R56 ;  /* 0x0000003819097221 */ /* 0x000fe20000000000 */
[----:B------:R-:W-:Y:S01]  /*8f90*/  FADD R30, R33, R64 ;  /* 0x00000040211e7221 */ /* 0x000fe20000000000 */
[----:B------:R-:W-:Y:S02]  /*8fa0*/  F2FP.F16.F32.PACK_AB R25, R72, R27 ;  /* 0x0000001b4819723e */ /* 0x000fe400000000ff */
[----:B------:R-:W-:Y:S01]  /*8fb0*/  @!P5 FMUL R42, R42, 0.5 ;  /* 0x3f0000002a2ad820 */ /* 0x000fe20000400000 */
[----:B------:R-:W1:Y:S01]  /*8fc0*/  MUFU.EX2 R75, R71 ;  /* 0x00000047004b7308 */ /* 0x000e620000000800 */
[----:B-----5:R-:W-:Y:S01]  /*8fd0*/  @!P4 FMUL R85, R85, R85 ;  /* 0x000000555555c220 */ /* 0x020fe20000400000 */
[----:B------:R-:W-:Y:S01]  /*8fe0*/  FSETP.GEU.AND P4, PT, R46, -126, PT ;  /* 0xc2fc00002e00780b */ /* 0x000fe20003f8e000 */
[----:B--2---:R-:W-:Y:S01]  /*8ff0*/  FADD R38, R8, R59 ;  /* 0x0000003b08267221 */ /* 0x004fe20000000000 */
[----:B------:R-:W-:Y:S01]  /*9000*/  FADD R8, R11, R40 ;  /* 0x000000280b087221 */ /* 0x000fe20000000000 */
[----:B------:R-:W-:Y:S01]  /*9010*/  FADD R59, R14, R61 ;  /* 0x0000003d0e3b7221 */ /* 0x000fe20000000000 */
[----:B------:R-:W-:Y:S01]  /*9020*/  @!P3 FMUL R34, R34, 0.5 ;  /* 0x3f0000002222b820 */ /* 0x000fe20000400000 */
[----:B------:R-:W-:Y:S01]  /*9030*/  FADD R38, R38, R67 ;  /* 0x0000004326267221 */ /* 0x000fe20000000000 */
[----:B------:R2:W4:Y:S01]  /*9040*/  MUFU.EX2 R73, R42 ;  /* 0x0000002a00497308 */ /* 0x0005220000000800 */
[----:B---3--:R-:W-:Y:S01]  /*9050*/  @!P6 FMUL R78, R78, R78 ;  /* 0x0000004e4e4ee220 */ /* 0x008fe20000400000 */
[----:B------:R-:W-:-:S02]  /*9060*/  FSETP.GEU.AND P6, PT, R83, -126, PT ;  /* 0xc2fc00005300780b */ /* 0x000fc40003fce000 */
[----:B------:R-:W-:Y:S02]  /*9070*/  F2FP.F16.F32.PACK_AB R40, R40, R41 ;  /* 0x000000292828723e */ /* 0x000fe400000000ff */
[----:B------:R-:W-:Y:S01]  /*9080*/  F2FP.F16.F32.PACK_AB R33, R122, R43 ;  /* 0x0000002b7a21723e */ /* 0x000fe200000000ff */
[----:B------:R-:W-:Y:S01]  /*9090*/  @!P4 FMUL R46, R46, 0.5 ;  /* 0x3f0000002e2ec820 */ /* 0x000fe20000400000 */
[----:B------:R3:W5:Y:S01]  /*90a0*/  MUFU.EX2 R86, R34 ;  /* 0x0000002200567308 */ /* 0x0007620000000800 */
[----:B-1----:R-:W-:Y:S01]  /*90b0*/  @!P2 FMUL R75, R75, R75 ;  /* 0x0000004b4b4ba220 */ /* 0x002fe20000400000 */
[----:B------:R-:W-:Y:S01]  /*90c0*/  FSETP.GEU.AND P2, PT, R79, -126, PT ;  /* 0xc2fc00004f00780b */ /* 0x000fe20003f4e000 */
[----:B--2---:R-:W-:Y:S01]  /*90d0*/  FADD R42, R8, R9 ;  /* 0x00000009082a7221 */ /* 0x004fe20000000000 */
[----:B------:R-:W-:Y:S01]  /*90e0*/  FADD R9, R15, R48 ;  /* 0x000000300f097221 */ /* 0x000fe20000000000 */
[----:B------:R-:W-:Y:S01]  /*90f0*/  FADD R8, R26, R45 ;  /* 0x0000002d1a087221 */ /* 0x000fe20000000000 */
[----:B------:R-:W-:Y:S01]  /*9100*/  F2FP.F16.F32.PACK_AB R26, R13, R26 ;  /* 0x0000001a0d1a723e */ /* 0x000fe200000000ff */
[----:B------:R-:W-:Y:S01]  /*9110*/  @!P6 FMUL R83, R83, 0.5 ;  /* 0x3f0000005353e820 */ /* 0x000fe20000400000 */
[----:B------:R1:W2:Y:S01]  /*9120*/  MUFU.EX2 R82, R46 ;  /* 0x0000002e00527308 */ /* 0x0002a20000000800 */
[----:B----4-:R-:W-:Y:S01]  /*9130*/  @!P5 FMUL R73, R73, R73 ;  /* 0x000000494949d220 */ /* 0x010fe20000400000 */
[----:B------:R-:W-:Y:S01]  /*9140*/  FSETP.GEU.AND P5, PT, R50, -126, PT ;  /* 0xc2fc00003200780b */ /* 0x000fe20003fae000 */
[----:B------:R-:W-:Y:S01]  /*9150*/  FADD R71, R9, R30 ;  /* 0x0000001e09477221 */ /* 0x000fe20000000000 */
[----:B------:R-:W-:Y:S01]  /*9160*/  FADD R30, R21, R52 ;  /* 0x00000034151e7221 */ /* 0x000fe20000000000 */
[----:B------:R-:W-:Y:S01]  /*9170*/  FADD R9, R12, R53 ;  /* 0x000000350c097221 */ /* 0x000fe20000000000 */
[----:B---3--:R-:W-:Y:S01]  /*9180*/  FADD R34, R20, R69 ;  /* 0x0000004514227221 */ /* 0x008fe20000000000 */
[----:B------:R-:W-:Y:S01]  /*9190*/  @!P2 FMUL R79, R79, 0.5 ;  /* 0x3f0000004f4fa820 */ /* 0x000fe20000400000 */
[----:B------:R-:W3:Y:S01]  /*91a0*/  MUFU.EX2 R83, R83 ;  /* 0x0000005300537308 */ /* 0x000ee20000000800 */
[----:B-----5:R-:W-:Y:S01]  /*91b0*/  @!P3 FMUL R86, R86, R86 ;  /* 0x000000565656b220 */ /* 0x020fe20000400000 */
[----:B------:R-:W-:Y:S01]  /*91c0*/  FSETP.GEU.AND P3, PT, R87, -126, PT ;  /* 0xc2fc00005700780b */ /* 0x000fe20003f6e000 */
[----:B-1----:R-:W-:Y:S01]  /*91d0*/  FADD R46, R8, R59 ;  /* 0x0000003b082e7221 */ /* 0x002fe20000000000 */
[----:B------:R-:W-:Y:S01]  /*91e0*/  FADD R8, R13, R44 ;  /* 0x0000002c0d087221 */ /* 0x000fe20000000000 */
[----:B------:R-:W-:Y:S01]  /*91f0*/  FADD R59, R29, R60 ;  /* 0x0000003c1d3b7221 */ /* 0x000fe20000000000 */
[----:B------:R-:W-:Y:S01]  /*9200*/  FADD R63, R30, R63 ;  /* 0x0000003f1e3f7221 */ /* 0x000fe20000000000 */
[----:B------:R-:W-:Y:S01]  /*9210*/  @!P5 FMUL R50, R50, 0.5 ;  /* 0x3f0000003232d820 */ /* 0x000fe20000400000 */
[----:B------:R-:W1:Y:S01]  /*9220*/  MUFU.EX2 R79, R79 ;  /* 0x0000004f004f7308 */ /* 0x000e620000000800 */
[----:B--2---:R-:W-:Y:S01]  /*9230*/  @!P4 FMUL R82, R82, R82 ;  /* 0x000000525252c220 */ /* 0x004fe20000400000 */
[----:B------:R-:W-:Y:S01]  /*9240*/  FSETP.GEU.AND P4, PT, R10, -126, PT ;  /* 0xc2fc00000a00780b */ /* 0x000fe20003f8e000 */
[----:B------:R-:W-:Y:S01]  /*9250*/  FADD R8, R8, R59 ;  /* 0x0000003b08087221 */ /* 0x000fe20000000000 */
[----:B------:R-:W-:Y:S01]  /*9260*/  FADD R30, R27, R62 ;  /* 0x0000003e1b1e7221 */ /* 0x000fe20000000000 */
[----:B------:R-:W-:Y:S01]  /*9270*/  FADD R59, R43, R78 ;  /* 0x0000004e2b3b7221 */ /* 0x000fe20000000000 */
[----:B------:R-:W-:Y:S01]  /*9280*/  FADD R9, R9, R34 ;  /* 0x0000002209097221 */ /* 0x000fe20000000000 */
[----:B------:R-:W-:Y:S01]  /*9290*/  @!P3 FMUL R87, R87, 0.5 ;  /* 0x3f0000005757b820 */ /* 0x000fe20000400000 */
[----:B------:R2:W4:Y:S01]  /*92a0*/  MUFU.EX2 R128, R50 ;  /* 0x0000003200807308 */ /* 0x0005220000000800 */
[----:B---3--:R-:W-:Y:S01]  /*92b0*/  @!P6 FMUL R83, R83, R83 ;  /* 0x000000535353e220 */ /* 0x008fe20000400000 */
[----:B------:R-:W-:Y:S01]  /*92c0*/  FSETP.GEU.AND P6, PT, R54, -126, PT ;  /* 0xc2fc00003600780b */ /* 0x000fe20003fce000 */
[----:B------:R-:W-:Y:S01]  /*92d0*/  FADD R63, R8, R63 ;  /* 0x0000003f083f7221 */ /* 0x000fe20000000000 */
[----:B------:R-:W-:Y:S01]  /*92e0*/  FADD R42, R42, R71 ;  /* 0x000000472a2a7221 */ /* 0x000fe20000000000 */
[----:B------:R-:W-:Y:S01]  /*92f0*/  FADD R8, R72, R77 ;  /* 0x0000004d48087221 */ /* 0x000fe20000000000 */
[----:B------:R-:W-:Y:S01]  /*9300*/  FADD R67, R51, R86 ;  /* 0x0000005633437221 */ /* 0x000fe20000000000 */
[----:B------:R-:W-:Y:S01]  /*9310*/  @!P4 FMUL R10, R10, 0.5 ;  /* 0x3f0000000a0ac820 */ /* 0x000fe20000400000 */
[----:B------:R-:W3:Y:S01]  /*9320*/  MUFU.EX2 R87, R87 ;  /* 0x0000005700577308 */ /* 0x000ee20000000800 */
[----:B--2---:R-:W-:Y:S01]  /*9330*/  FADD R50, R30, R59 ;  /* 0x0000003b1e327221 */ /* 0x004fe20000000000 */
[----:B------:R-:W-:Y:S01]  /*9340*/  FADD R59, R122, R73 ;  /* 0x000000497a3b7221 */ /* 0x000fe20000000000 */
[----:B------:R-:W-:Y:S01]  /*9350*/  FADD R30, R35, R70 ;  /* 0x00000046231e7221 */ /* 0x000fe20000000000 */
[----:B------:R-:W-:Y:S01]  /*9360*/  FADD R34, R80, R85 ;  /* 0x0000005550227221 */ /* 0x000fe20000000000 */
[----:B------:R-:W-:Y:S01]  /*9370*/  FADD R71, R126, R83 ;  /* 0x000000537e477221 */ /* 0x000fe20000000000 */
[----:B-1----:R-:W-:Y:S01]  /*9380*/  @!P2 FMUL R79, R79, R79 ;  /* 0x0000004f4f4fa220 */ /* 0x002fe20000400000 */
[----:B------:R-:W-:Y:S01]  /*9390*/  @!P6 FMUL R54, R54, 0.5 ;  /* 0x3f0000003636e820 */ /* 0x000fe20000400000 */
[----:B------:R-:W-:Y:S01]  /*93a0*/  FADD R125, R8, R59 ;  /* 0x0000003b087d7221 */ /* 0x000fe20000000000 */
[----:B----4-:R-:W-:Y:S01]  /*93b0*/  @!P5 FMUL R128, R128, R128 ;  /* 0x000000808080d220 */ /* 0x010fe20000400000 */
[----:B------:R-:W-:Y:S01]  /*93c0*/  FADD R9, R46, R9 ;  /* 0x000000092e097221 */ /* 0x000fe20000000000 */
[----:B------:R-:W-:Y:S01]  /*93d0*/  FADD R127, R30, R67 ;  /* 0x000000431e7f7221 */ /* 0x000fe20000000000 */
[----:B------:R-:W-:Y:S01]  /*93e0*/  FADD R130, R34, R71 ;  /* 0x0000004722827221 */ /* 0x000fe20000000000 */
[----:B------:R-:W1:Y:S01]  /*93f0*/  MUFU.EX2 R59, R54 ;  /* 0x00000036003b7308 */ /* 0x000e620000000800 */
[----:B------:R-:W-:Y:S01]  /*9400*/  FADD R8, R31, R66 ;  /* 0x000000421f087221 */ /* 0x000fe20000000000 */
[----:B------:R-:W-:Y:S01]  /*9410*/  FADD R67, R47, R82 ;  /* 0x000000522f437221 */ /* 0x000fe20000000000 */
[----:B------:R-:W-:Y:S01]  /*9420*/  FADD R34, R39, R74 ;  /* 0x0000004a27227221 */ /* 0x000fe20000000000 */
[----:B---3--:R-:W-:Y:S01]  /*9430*/  @!P3 FMUL R87, R87, R87 ;  /* 0x000000575757b220 */ /* 0x008fe20000400000 */
[----:B------:R-:W-:Y:S01]  /*9440*/  FADD R30, R76, R81 ;  /* 0x000000514c1e7221 */ /* 0x000fe20000000000 */
[----:B------:R-:W-:Y:S01]  /*9450*/  FADD R71, R124, R79 ;  /* 0x0000004f7c477221 */ /* 0x000fe20000000000 */
[----:B------:R-:W-:Y:S01]  /*9460*/  FADD R46, R84, R75 ;  /* 0x0000004b542e7221 */ /* 0x000fe20000000000 */
[----:B------:R-:W2:Y:S01]  /*9470*/  MUFU.EX2 R10, R10 ;  /* 0x0000000a000a7308 */ /* 0x000ea20000000800 */
        /* <DEDUP_REMOVED lines=15> */
[----:B-1----:R-:W-:Y:S01]  /*9570*/  @!P6 FMUL R59, R59, R59 ;  /* 0x0000003b3b3be220 */ /* 0x002fe20000400000 */
[----:B------:R-:W-:Y:S01]  /*9580*/  FADD R9, R9, R42 ;  /* 0x0000002a09097221 */ /* 0x000fe20000000000 */
[----:B------:R-:W-:Y:S01]  /*9590*/  FADD R50, R50, R125 ;  /* 0x0000007d32327221 */ /* 0x000fe20000000000 */
[----:B--2---:R-:W-:Y:S01]  /*95a0*/  @!P4 FMUL R10, R10, R10 ;  /* 0x0000000a0a0ac220 */ /* 0x004fe20000400000 */
[----:B------:R-:W-:Y:S01]  /*95b0*/  F2FP.F16.F32.PACK_AB R34, R29, R14 ;  /* 0x0000000e1d22723e */ /* 0x000fe200000000ff */
[----:B------:R1:W2:Y:S01]  /*95c0*/  SYNCS.PHASECHK.TRANS64.TRYWAIT P2, [UR6+0x1c400], R8 ;  /* 0x01c40008ff0075a7 */ /* 0x0002a20008040146 */
[----:B------:R-:W-:Y:S01]  /*95d0*/  F2FP.F16.F32.PACK_AB R38, R37, R20 ;  /* 0x000000142526723e */ /* 0x000fe200000000ff */
[----:B------:R-:W-:Y:S01]  /*95e0*/  FFMA R0, R59, R0, R50 ;  /* 0x000000003b007223 */ /* 0x000fe20000000032 */
[----:B------:R-:W-:Y:S01]  /*95f0*/  F2FP.F16.F32.PACK_AB R42, R44, R45 ;  /* 0x0000002d2c2a723e */ /* 0x000fe200000000ff */
[----:B------:R-:W-:Y:S01]  /*9600*/  FFMA R3, R10, R3, R9 ;  /* 0x000000030a037223 */ /* 0x000fe20000000009 */
        /* <DEDUP_REMOVED lines=54> */
.L_x_41:
[----:B------:R-:W-:Y:S05]  /*9970*/  @P2 BRA `(.L_x_42) ;  /* 0x0000000000082947 */ /* 0x000fea0003800000 */
[----:B------:R-:W1:Y:S02]  /*9980*/  SYNCS.PHASECHK.TRANS64.TRYWAIT P2, [UR6+0x1c400], R8 ;  /* 0x01c40008ff0075a7 */ /* 0x000e640008040146 */
[----:B-1----:R-:W-:Y:S05]  /*9990*/  @!P2 BRA `(.L_x_43) ;  /* 0x000000340074a947 */ /* 0x002fea0003800000 */
.L_x_42:
        /* <DEDUP_REMOVED lines=44> */
.L_x_44:
[----:B------:R-:W-:-:S04]  /*9c60*/  ULEA UR6, UR21, UR45, 0x3 ;  /* 0x0000002d15067291 */ /* 0x000fc8000f8e183f */
[----:B------:R-:W-:-:S04]  /*9c70*/  UIADD3 UR6, UR6, 0x1c428, URZ ;  /* 0x0001c42806067890 */ /* 0x000fc8000fffe03f */
[----:B------:R-:W-:-:S09]  /*9c80*/  UPRMT UR6, URZ, 0x654, UR6 ;  /* 0x000006543f067896 */ /* 0x000fd20008000006 */
[----:B------:R-:W-:Y:S01]  /*9c90*/  SYNCS.ARRIVE.TRANS64.RED.A1T0 RZ, [UR6], RZ ;  /* 0x000000ffffff79a7 */ /* 0x000fe20008100406 */
[----:B------:R-:W-:Y:S05]  /*9ca0*/  @P1 BRA `(.L_x_45) ;  /* 0x0000000000041947 */ /* 0x000fea0003800000 */
[----:B------:R-:W-:Y:S01]  /*9cb0*/  BPT.TRAP 0x1 ;  /* 0x000000040000795c */ /* 0x000fe20000300000 */
.L_x_45:
[----:B------:R-:W-:-:S04]  /*9cc0*/  UIADD3 UR21, UR21, 0x1, URZ ;  /* 0x0000000115157890 */ /* 0x000fc8000fffe03f */
[----:B------:R-:W-:-:S04]  /*9cd0*/  UISETP.NE.AND UP0, UPT, UR21, 0x5, UPT ;  /* 0x000000051500788c */ /* 0x000fc8000bf05270 */
[----:B------:R-:W-:Y:S01]  /*9ce0*/  USEL UR21, UR21, URZ, UP0 ;  /* 0x0000003f15157287 */ /* 0x000fe20008000000 */
[----:B------:R-:W-:Y:S11]  /*9cf0*/  @!P0 BRA `(.L_x_46) ;  /* 0x0000000000048947 */ /* 0x000ff60003800000 */
[----:B------:R-:W-:Y:S01]  /*9d00*/  BPT.TRAP 0x1 ;  /* 0x000000040000795c */ /* 0x000fe20000300000 */
.L_x_46:
[----:B------:R-:W-:-:S04]  /*9d10*/  ULEA UR6, UR21, UR45, 0x3 ;  /* 0x0000002d15067291 */ /* 0x000fc8000f8e183f */
[----:B------:R-:W-:-:S04]  /*9d20*/  UIADD3 UR6, UR6, 0x1c428, URZ ;  /* 0x0001c42806067890 */ /* 0x000fc8000fffe03f */
[----:B------:R-:W-:-:S09]  /*9d30*/  UPRMT UR6, URZ, 0x654, UR6 ;  /* 0x000006543f067896 */ /* 0x000fd20008000006 */
[----:B------:R-:W-:Y:S01]  /*9d40*/  SYNCS.ARRIVE.TRANS64.RED.A1T0 RZ, [UR6], RZ ;  /* 0x000000ffffff79a7 */ /* 0x000fe20008100406 */
[----:B------:R-:W-:Y:S05]  /*9d50*/  @P1 BRA `(.L_x_47) ;  /* 0x0000000000041947 */ /* 0x000fea0003800000 */
[----:B------:R-:W-:Y:S01]  /*9d60*/  BPT.TRAP 0x1 ;  /* 0x000000040000795c */ /* 0x000fe20000300000 */
.L_x_47:
[----:B------:R-:W-:Y:S01]  /*9d70*/  UIADD3 UR10, UR10, 0x1, URZ ;  /* 0x000000010a0a7890 */ /* 0x000fe2000fffe03f */
[C---:B------:R-:W-:Y:S01]  /*9d80*/  ISETP.GT.AND P2, PT, R7.reuse, 0x1, PT ;  /* 0x000000010700780c */ /* 0x040fe20003f44270 */
[----:B------:R-:W-:Y:S01]  /*9d90*/  UIADD3 UR21, UR21, 0x1, URZ ;  /* 0x0000000115157890 */ /* 0x000fe2000fffe03f */
[----:B------:R-:W-:Y:S01]  /*9da0*/  IADD3 R7, R7, -0x1, RZ ;  /* 0xffffffff07077810 */ /* 0x000fe20007ffe0ff */
[----:B------:R-:W-:Y:S01]  /*9db0*/  UISETP.NE.AND UP1, UPT, UR10, 0x5, UPT ;  /* 0x000000050a00788c */ /* 0x000fe2000bf25270 */
[----:B------:R-:W-:Y:S01]  /*9dc0*/  VIADD R5, R5, 0x80 ;  /* 0x0000008005057836 */ /* 0x000fe20000000000 */
[----:B------:R-:W-:Y:S01]  /*9dd0*/  UISETP.NE.AND UP0, UPT, UR21, 0x5, UPT ;  /* 0x000000051500788c */ /* 0x000fe2000bf05270 */
[----:B-1----:R-:W-:Y:S01]  /*9de0*/  IMAD.MOV.U32 R9, RZ, RZ, R4 ;  /* 0x000000ffff097224 */ /* 0x002fe200078e0004 */
[----:B------:R-:W-:Y:S01]  /*9df0*/  USEL UR6, URZ, 0x1, UP1 ;  /* 0x000000013f067887 */ /* 0x000fe20008800000 */
[----:B------:R-:W-:Y:S01]  /*9e00*/  MOV R8, R6 ;  /* 0x0000000600087202 */ /* 0x000fe20000000f00 */
[----:B------:R-:W-:-:S02]  /*9e10*/  USEL UR21, UR21, URZ, UP0 ;  /* 0x0000003f15157287 */ /* 0x000fc40008000000 */
[----:B------:R-:W-:Y:S02]  /*9e20*/  USEL UR37, UR10, URZ, UP1 ;  /* 0x0000003f0a257287 */ /* 0x000fe40008800000 */
[----:B------:R-:W-:Y:S01]  /*9e30*/  LOP3.LUT R19, R19, UR6, RZ, 0x3c, !PT ;  /* 0x0000000613137c12 */ /* 0x000fe2000f8e3cff */
[----:B------:R-:W-:Y:S09]  /*9e40*/  @P2 BRA `(.L_x_48) ;  /* 0xffffffcc00482947 */ /* 0x000ff2000383ffff */
.L_x_37:
[----:B------:R-:W-:-:S04]  /*9e50*/  ULOP3.LUT UR4, UR47, 0x1, URZ, 0xfc, !UPT ;  /* 0x000000012f047892 */ /* 0x000fc8000f8efc3f */
[----:B------:R-:W-:-:S06]  /*9e60*/  UISETP.NE.AND UP0, UPT, UR4, 0x3, UPT ;  /* 0x000000030400788c */ /* 0x000fcc000bf05270 */
[----:B------:R-:W-:-:S13]  /*9e70*/  PLOP3.LUT P2, PT, PT, PT, UP0, 0x80, 0x0 ;  /* 0x000000000000781c */ /* 0x000fda0003f4f008 */
[----:B------:R-:W-:Y:S05]  /*9e80*/  @!P2 BRA `(.L_x_49) ;  /* 0x000000000004a947 */ /* 0x000fea0003800000 */
[----:B------:R-:W-:Y:S01]  /*9e90*/  BPT.TRAP 0x1 ;  /* 0x000000040000795c */ /* 0x000fe20000300000 */
.L_x_49:
[----:B------:R-:W-:Y:S02]  /*9ea0*/  UISETP.GT.U32.AND UP0, UPT, UR47, 0x1, UPT ;  /* 0x000000012f00788c */ /* 0x000fe4000bf04070 */
[----:B------:R-:W-:-:S04]  /*9eb0*/  ULEA UR4, UR39, UR45, 0x3 ;  /* 0x0000002d27047291 */ /* 0x000fc8000f8e183f */
[----:B------:R-:W-:Y:S01]  /*9ec0*/  UIADD3 UR4, UR4, 0x1c460, URZ ;  /* 0x0001c46004047890 */ /* 0x000fe2000fffe03f */
[----:B------:R-:W-:-:S03]  /*9ed0*/  PLOP3.LUT P2, PT, PT, PT, UP0, 0x80, 0x0 ;  /* 0x000000000000781c */ /* 0x000fc60003f4f008 */
[----:B------:R-:W-:-:S09]  /*9ee0*/  UPRMT UR4, URZ, 0x654, UR4 ;  /* 0x000006543f047896 */ /* 0x000fd20008000004 */
[----:B------:R-:W-:Y:S01]  /*9ef0*/  SYNCS.ARRIVE.TRANS64.RED.A1T0 RZ, [UR4], RZ ;  /* 0x000000ffffff79a7 */ /* 0x000fe20008100404 */
[----:B------:R-:W-:Y:S05]  /*9f00*/  @P2 BRA `(.L_x_50) ;  /* 0x0000000000042947 */ /* 0x000fea0003800000 */
[----:B------:R-:W-:Y:S01]  /*9f10*/  BPT.TRAP 0x1 ;  /* 0x000000040000795c */ /* 0x000fe20000300000 */
.L_x_50:
[----:B------:R-:W-:Y:S05]  /*9f20*/  @!P0 BRA `(.L_x_51) ;  /* 0x0000000000048947 */ /* 0x000fea0003800000 */
[----:B------:R-:W-:Y:S01]  /*9f30*/  BPT.TRAP 0x1 ;  /* 0x000000040000795c */ /* 0x000fe20000300000 */
.L_x_51:
[----:B------:R-:W-:-:S04]  /*9f40*/  ULEA UR21, UR21, UR45, 0x3 ;  /* 0x0000002d15157291 */ /* 0x000fc8000f8e183f */
[----:B------:R-:W-:-:S04]  /*9f50*/  UIADD3 UR21, UR21, 0x1c428, URZ ;  /* 0x0001c42815157890 */ /* 0x000fc8000fffe03f */
[----:B------:R-:W-:-:S09]  /*9f60*/  UPRMT UR21, URZ, 0x654, UR21 ;  /* 0x000006543f157896 */ /* 0x000fd20008000015 */
[----:B------:R-:W-:Y:S01]  /*9f70*/  SYNCS.ARRIVE.TRANS64.RED.A1T0 RZ, [UR21], RZ ;  /* 0x000000ffffff79a7 */ /* 0x000fe20008100415 */
[----:B------:R-:W-:Y:S05]  /*9f80*/  @P1 BRA `(.L_x_52) ;  /* 0x0000000000041947 */ /* 0x000fea0003800000 */
[----:B------:R-:W-:Y:S01]  /*9f90*/  BPT.TRAP 0x1 ;  /* 0x000000040000795c */ /* 0x000fe20000300000 */
.L_x_52:
[----:B------:R-:W1:Y:S01]  /*9fa0*/  SHFL.BFLY PT, R8, R3, 0x1, 0x1f ;  /* 0x0c201f0003087f89 */ /* 0x000e6200000e0000 */
[----:B------:R-:W-:Y:S01]  /*9fb0*/  BSSY B0, `(.L_x_53) ;  /* 0x0000023000007945 */ /* 0x000fe20003800000 */
[----:B------:R-:W-:Y:S01]  /*9fc0*/  IMAD.MOV.U32 R10, RZ, RZ, 0x3f800000 ;  /* 0x3f800000ff0a7424 */ /* 0x000fe200078e00ff */
[----:B------:R-:W-:Y:S01]  /*9fd0*/  MOV R9, 0x3f800000 ;  /* 0x3f80000000097802 */ /* 0x000fe20000000f00 */
[----:B------:R-:W2:Y:S01]  /*9fe0*/  SHFL.BFLY PT, R5, R0, 0x1, 0x1f ;  /* 0x0c201f0000057f89 */ /* 0x000ea200000e0000 */
[----:B------:R-:W-:Y:S02]  /*9ff0*/  IMAD.MOV.U32 R11, RZ, RZ, 0x7f800000 ;  /* 0x7f800000ff0b7424 */ /* 0x000fe400078e00ff */
[----:B-1----:R-:W-:Y:S01]  /*a000*/  FADD R8, R8, R3 ;  /* 0x0000000308087221 */ /* 0x002fe20000000000 */
[----:B--2---:R-:W-:-:S04]  /*a010*/  FADD R15, R5, R0 ;  /* 0x00000000050f7221 */ /* 0x004fc80000000000 */
[----:B------:R-:W1:Y:S04]  /*a020*/  SHFL.BFLY PT, R7, R8, 0x2, 0x1f ;  /* 0x0c401f0008077f89 */ /* 0x000e6800000e0000 */
[----:B------:R-:W2:Y:S01]  /*a030*/  SHFL.BFLY PT, R20, R15, 0x2, 0x1f ;  /* 0x0c401f000f147f89 */ /* 0x000ea200000e0000 */
[C---:B-1----:R-:W-:Y:S01]  /*a040*/  FSETP.NE.AND P0, PT, R8.reuse, -R7, PT ;  /* 0x800000070800720b */ /* 0x042fe20003f05000 */
[----:B------:R-:W-:Y:S01]  /*a050*/  FADD R3, R8, R7 ;  /* 0x0000000708037221 */ /* 0x000fe20000000000 */
[----:B------:R-:W-:Y:S02]  /*a060*/  IMAD.MOV.U32 R7, RZ, RZ, 0x7f800000 ;  /* 0x7f800000ff077424 */ /* 0x000fe400078e00ff */
[----:B--2---:R-:W-:-:S09]  /*a070*/  FADD R5, R15, R20 ;  /* 0x000000140f057221 */ /* 0x004fd20000000000 */
[----:B------:R-:W-:Y:S05]  /*a080*/  @!P0 BRA `(.L_x_54) ;  /* 0x0000000000548947 */ /* 0x000fea0003800000 */
[----:B------:R-:W-:Y:S01]  /*a090*/  VIADD R0, R3, 0x1800000 ;  /* 0x0180000003007836 */ /* 0x000fe20000000000 */
[----:B------:R-:W-:Y:S04]  /*a0a0*/  BSSY B1, `(.L_x_55) ;  /* 0x000000c000017945 */ /* 0x000fe80003800000 */
[----:B------:R-:W-:-:S04]  /*a0b0*/  LOP3.LUT R0, R0, 0x7f800000, RZ, 0xc0, !PT ;  /* 0x7f80000000007812 */ /* 0x000fc800078ec0ff */
[----:B------:R-:W-:-:S13]  /*a0c0*/  ISETP.GT.U32.AND P0, PT, R0, 0x1ffffff, PT ;  /* 0x01ffffff0000780c */ /* 0x000fda0003f04070 */
[----:B------:R-:W-:Y:S05]  /*a0d0*/  @P0 BRA `(.L_x_56) ;  /* 0x0000000000100947 */ /* 0x000fea0003800000 */
[----:B------:R-:W-:-:S07]  /*a0e0*/  MOV R14, 0xa100 ;  /* 0x0000a100000e7802 */ /* 0x000fce0000000f00 */
[----:B------:R-:W-:Y:S05]  /*a0f0*/  CALL.REL.NOINC `($__internal_0_$__cuda_sm20_rcp_rn_f32_slowpath) ;  /* 0x0000003000ac7944 */ /* 0x000fea0003c00000 */
[----:B------:R-:W-:Y:S01]  /*a100*/  MOV R9, R0 ;  /* 0x0000000000097202 */ /* 0x000fe20000000f00 */
[----:B------:R-:W-:Y:S06]  /*a110*/  BRA `(.L_x_57) ;  /* 0x0000000000107947 */ /* 0x000fec0003800000 */
.L_x_56:
[----:B------:R-:W1:Y:S02]  /*a120*/  MUFU.RCP R0, R3 ;  /* 0x0000000300007308 */ /* 0x000e640000001000 */
[----:B-1----:R-:W-:-:S04]  /*a130*/  FFMA R8, R3, R0, -1 ;  /* 0xbf80000003087423 */ /* 0x002fc80000000000 */
[----:B------:R-:W-:-:S04]  /*a140*/  FADD.FTZ R9, -R8, -RZ ;  /* 0x800000ff08097221 */ /* 0x000fc80000010100 */
[----:B------:R-:W-:-:S07]  /*a150*/  FFMA R9, R0, R9, R0 ;  /* 0x0000000900097223 */ /* 0x000fce0000000000 */
.L_x_57:
[----:B------:R-:W-:Y:S05]  /*a160*/  BSYNC B1 ;  /* 0x0000000000017941 */ /* 0x000fea0003800000 */
.L_x_55:
[----:B------:R-:W-:Y:S01]  /*a170*/  FSETP.GEU.AND P0, PT, |R3|, 1.175494350822287508e-38, PT ;  /* 0x008000000300780b */ /* 0x000fe20003f0e200 */
[----:B------:R-:W-:-:S12]  /*a180*/  ULDC UR4, c[0x0][0x600] ;  /* 0x0001800000047ab9 */ /* 0x000fd80000000800 */
[----:B------:R-:W-:-:S04]  /*a190*/  @!P0 FMUL R3, R3, 16777216 ;  /* 0x4b80000003038820 */ /* 0x000fc80000400000 */
[----:B------:R-:W1:Y:S02]  /*a1a0*/  MUFU.LG2 R0, R3 ;  /* 0x0000000300007308 */ /* 0x000e640000000c00 */
[----:B-1----:R-:W-:-:S04]  /*a1b0*/  @!P0 FADD R0, R0, -24 ;  /* 0xc1c0000000008421 */ /* 0x002fc80000000000 */
[----:B------:R-:W-:-:S04]  /*a1c0*/  FMUL R11, R0, 0.69314718246459960938 ;  /* 0x3f317218000b7820 */ /* 0x000fc80000400000 */
[----:B------:R-:W-:-:S07]  /*a1d0*/  FFMA R11, R4, UR4, R11 ;  /* 0x00000004040b7c23 */ /* 0x000fce000800000b */
.L_x_54:
[----:B------:R-:W-:Y:S05]  /*a1e0*/  BSYNC B0 ;  /* 0x0000000000007941 */ /* 0x000fea0003800000 */
.L_x_53:
[----:B------:R-:W-:Y:S01]  /*a1f0*/  FSETP.NE.AND P0, PT, R15, -R20, PT ;  /* 0x800000140f00720b */ /* 0x000fe20003f05000 */
[----:B------:R-:W-:Y:S01]  /*a200*/  ULDC UR4, c[0x0][0x608] ;  /* 0x0001820000047ab9 */ /* 0x000fe20000000800 */
[----:B------:R-:W-:Y:S01]  /*a210*/  BSSY B0, `(.L_x_58) ;  /* 0x0000029000007945 */ /* 0x000fe20003800000 */
[----:B------:R-:W-:-:S04]  /*a220*/  FMUL R9, R9, UR4 ;  /* 0x0000000409097c20 */ /* 0x000fc80008400000 */
        /* <DEDUP_REMOVED lines=16> */
[----:B------:R-:W-:Y:S06]  /*a330*/  @!P0 BRA `(.L_x_59) ;  /* 0x0000000000588947 */ /* 0x000fec0003800000 */
[----:B------:R-:W-:Y:S01]  /*a340*/  VIADD R0, R5, 0x1800000 ;  /* 0x0180000005007836 */ /* 0x000fe20000000000 */
[----:B------:R-:W-:Y:S04]  /*a350*/  BSSY B1, `(.L_x_60) ;  /* 0x000000d000017945 */ /* 0x000fe80003800000 */
[----:B------:R-:W-:-:S04]  /*a360*/  LOP3.LUT R0, R0, 0x7f800000, RZ, 0xc0, !PT ;  /* 0x7f80000000007812 */ /* 0x000fc800078ec0ff */
[----:B------:R-:W-:-:S13]  /*a370*/  ISETP.GT.U32.AND P0, PT, R0, 0x1ffffff, PT ;  /* 0x01ffffff0000780c */ /* 0x000fda0003f04070 */
[----:B------:R-:W-:Y:S05]  /*a380*/  @P0 BRA `(.L_x_61) ;  /* 0x0000000000140947 */ /* 0x000fea0003800000 */
[----:B------:R-:W-:Y:S01]  /*a390*/  IMAD.MOV.U32 R3, RZ, RZ, R5 ;  /* 0x000000ffff037224 */ /* 0x000fe200078e0005 */
[----:B------:R-:W-:-:S07]  /*a3a0*/  MOV R14, 0xa3c0 ;  /* 0x0000a3c0000e7802 */ /* 0x000fce0000000f00 */
[----:B------:R-:W-:Y:S05]  /*a3b0*/  CALL.REL.NOINC `($__internal_0_$__cuda_sm20_rcp_rn_f32_slowpath) ;  /* 0x0000002c00fc7944 */ /* 0x000fea0003c00000 */
[----:B------:R-:W-:Y:S01]  /*a3c0*/  MOV R10, R0 ;  /* 0x00000000000a7202 */ /* 0x000fe20000000f00 */
[----:B------:R-:W-:Y:S06]  /*a3d0*/  BRA `(.L_x_62) ;  /* 0x0000000000107947 */ /* 0x000fec0003800000 */
.L_x_61:
[----:B------:R-:W1:Y:S02]  /*a3e0*/  MUFU.RCP R10, R5 ;  /* 0x00000005000a7308 */ /* 0x000e640000001000 */
[----:B-1----:R-:W-:-:S04]  /*a3f0*/  FFMA R0, R5, R10, -1 ;  /* 0xbf80000005007423 */ /* 0x002fc8000000000a */
[----:B------:R-:W-:-:S04]  /*a400*/  FADD.FTZ R3, -R0, -RZ ;  /* 0x800000ff00037221 */ /* 0x000fc80000010100 */
[----:B------:R-:W-:-:S07]  /*a410*/  FFMA R10, R10, R3, R10 ;  /* 0x000000030a0a7223 */ /* 0x000fce000000000a */
.L_x_62:
[----:B------:R-:W-:Y:S05]  /*a420*/  BSYNC B1 ;  /* 0x0000000000017941 */ /* 0x000fea0003800000 */
.L_x_60:
[----:B------:R-:W-:Y:S01]  /*a430*/  FSETP.GEU.AND P0, PT, |R5|, 1.175494350822287508e-38, PT ;  /* 0x008000000500780b */ /* 0x000fe20003f0e200 */
[----:B------:R-:W-:-:S12]  /*a440*/  ULDC UR4, c[0x0][0x600] ;  /* 0x0001800000047ab9 */ /* 0x000fd80000000800 */
[----:B------:R-:W-:-:S04]  /*a450*/  @!P0 FMUL R5, R5, 16777216 ;  /* 0x4b80000005058820 */ /* 0x000fc80000400000 */
[----:B------:R-:W1:Y:S02]  /*a460*/  MUFU.LG2 R0, R5 ;  /* 0x0000000500007308 */ /* 0x000e640000000c00 */
[----:B-1----:R-:W-:-:S04]  /*a470*/  @!P0 FADD R0, R0, -24 ;  /* 0xc1c0000000008421 */ /* 0x002fc80000000000 */
[----:B------:R-:W-:-:S04]  /*a480*/  FMUL R7, R0, 0.69314718246459960938 ;  /* 0x3f31721800077820 */ /* 0x000fc80000400000 */
[----:B------:R-:W-:-:S07]  /*a490*/  FFMA R7, R6, UR4, R7 ;  /* 0x0000000406077c23 */ /* 0x000fce0008000007 */
.L_x_59:
[----:B------:R-:W-:Y:S05]  /*a4a0*/  BSYNC B0 ;  /* 0x0000000000007941 */ /* 0x000fea0003800000 */
.L_x_58:
[----:B------:R-:W-:Y:S01]  /*a4b0*/  SHF.L.U32 R0, R22, 0x1f, RZ ;  /* 0x0000001f16007819 */ /* 0x000fe200000006ff */
[----:B------:R-:W-:Y:S01]  /*a4c0*/  UISETP.NE.AND UP0, UPT, UR49, 0x1, UPT ;  /* 0x000000013100788c */ /* 0x000fe2000bf05270 */
[----:B------:R-:W-:Y:S01]  /*a4d0*/  LOP3.LUT P0, RZ, R2, 0x3, RZ, 0xc0, !PT ;  /* 0x0000000302ff7812 */ /* 0x000fe2000780c0ff */
[----:B------:R-:W-:Y:S01]  /*a4e0*/  UISETP.NE.AND UP1, UPT, UR49, 0x2, UPT ;  /* 0x000000023100788c */ /* 0x000fe2000bf25270 */
[----:B------:R-:W1:Y:S01]  /*a4f0*/  SYNCS.PHASECHK.TRANS64.TRYWAIT P1, [UR20+0x8], R0 ;  /* 0x00000800ff0075a7 */ /* 0x000e620008020154 */
[----:B------:R-:W-:Y:S02]  /*a500*/  ULDC UR4, c[0x0][0x608] ;  /* 0x0001820000047ab9 */ /* 0x000fe40000000800 */
[----:B------:R-:W-:-:S05]  /*a510*/  FMUL R10, R10, UR4 ;  /* 0x000000040a0a7c20 */ /* 0x000fca0008400000 */
[----:B------:R-:W-:Y:S02]  /*a520*/  @!UP0 ULOP3.LUT UP2, URZ, UR39, 0x2, URZ, 0xc0, !UPT ;  /* 0x00000002273f8892 */ /* 0x000fe4000f84c03f */
[----:B------:R-:W-:Y:S02]  /*a530*/  @!UP0 ULOP3.LUT UR39, UR39, 0x1, URZ, 0xc0, !UPT ;  /* 0x0000000127278892 */ /* 0x000fe4000f8ec03f */
[----:B------:R-:W-:Y:S02]  /*a540*/  @!UP0 USEL UR5, URZ, 0x1, UP2 ;  /* 0x000000013f058887 */ /* 0x000fe40009000000 */
[----:B------:R-:W-:Y:S02]  /*a550*/  @!UP1 UIADD3 UR6, UR39, 0x1, URZ ;  /* 0x0000000127069890 */ /* 0x000fe4000fffe03f */
[----:B------:R-:W-:Y:S02]  /*a560*/  @!UP0 ULOP3.LUT UR38, UR38, UR5, URZ, 0x3c, !UPT ;  /* 0x0000000526268292 */ /* 0x000fe4000f8e3c3f */
[----:B------:R-:W-:-:S02]  /*a570*/  @!UP1 UISETP.GT.U32.AND UP2, UPT, UR6, 0x1, UPT ;  /* 0x000000010600988c */ /* 0x000fc4000bf44070 */
[----:B------:R-:W-:Y:S02]  /*a580*/  @!UP1 ULOP3.LUT UR39, UR39, 0x1, URZ, 0xc, !UPT ;  /* 0x0000000127279892 */ /* 0x000fe4000f8e0c3f */
[----:B------:R-:W-:-:S04]  /*a590*/  @!UP1 USEL UR5, URZ, 0x1, !UP2 ;  /* 0x000000013f059887 */ /* 0x000fc8000d000000 */
[----:B------:R-:W-:Y:S01]  /*a5a0*/  @!UP1 ULOP3.LUT UR38, UR38, UR5, URZ, 0x3c, !UPT ;  /* 0x0000000526269292 */ /* 0x000fe2000f8e3c3f */
[----:B-1----:R-:W-:Y:S11]  /*a5b0*/  @!P1 BRA `(.L_x_63) ;  /* 0x0000002800849947 */ /* 0x002ff60003800000 */
.L_x_128:
[----:B------:R-:W-:Y:S04]  /*a5c0*/  BSSY B0, `(.L_x_64) ;  /* 0x000001b000007945 */ /* 0x000fe80003800000 */
[----:B------:R-:W-:Y:S05]  /*a5d0*/  @P0 BRA `(.L_x_65) ;  /* 0x0000000000640947 */ /* 0x000fea0003800000 */
[----:B------:R-:W2:Y:S01]  /*a5e0*/  LDC.64 R8, c[0x0][0x688] ;  /* 0x0001a200ff087b82 */ /* 0x000ea20000000a00 */
[----:B-1----:R-:W-:Y:S01]  /*a5f0*/  LOP3.LUT R0, R2, 0x60, RZ, 0xc0, !PT ;  /* 0x0000006002007812 */ /* 0x002fe200078ec0ff */
[----:B------:R-:W-:Y:S01]  /*a600*/  UIADD3 UR4, -UR40, URZ, URZ ;  /* 0x0000003f28047290 */ /* 0x000fe2000fffe13f */
[----:B------:R-:W-:Y:S01]  /*a610*/  SHF.R.U32.HI R4, RZ, 0x2, R2 ;  /* 0x00000002ff047819 */ /* 0x000fe20000011602 */
[----:B------:R-:W-:Y:S01]  /*a620*/  ULDC UR5, c[0x0][0xa10] ;  /* 0x0002840000057ab9 */ /* 0x000fe20000000800 */
[----:B------:R-:W-:Y:S01]  /*a630*/  SHF.R.U32.HI R0, RZ, 0x5, R0 ;  /* 0x00000005ff007819 */ /* 0x000fe20000011600 */
[----:B------:R-:W-:Y:S01]  /*a640*/  UIMAD UR4, UR5, UR4, UR41 ;  /* 0x00000004050472a4 */ /* 0x000fe2000f8e0229 */
[----:B------:R-:W-:Y:S01]  /*a650*/  LOP3.LUT R4, R4, 0x7, RZ, 0xc0, !PT ;  /* 0x0000000704047812 */ /* 0x000fe200078ec0ff */
[----:B------:R-:W-:Y:S02]  /*a660*/  IMAD.SHL.U32 R3, R18, 0x40, RZ ;  /* 0x0000004012037824 */ /* 0x000fe400078e00ff */
[----:B------:R-:W-:-:S05]  /*a670*/  IMAD.SHL.U32 R5, R0, 0x10, RZ ;  /* 0x0000001000057824 */ /* 0x000fca00078e00ff */
[----:B------:R-:W-:-:S04]  /*a680*/  LOP3.LUT R4, R5, 0xfffffff0, R4, 0xe2, !PT ;  /* 0xfffffff005047812 */ /* 0x000fc800078ee204 */
[----:B------:R-:W-:Y:S01]  /*a690*/  IADD3 R5, R3, R4, RZ ;  /* 0x0000000403057210 */ /* 0x000fe20007ffe0ff */
[----:B--2---:R-:W-:Y:S01]  /*a6a0*/  IMAD R0, R8, UR4, R3 ;  /* 0x0000000408007c24 */ /* 0x004fe2000f8e0203 */
[----:B------:R-:W-:-:S03]  /*a6b0*/  ULDC UR4, c[0x0][0x288] ;  /* 0x0000a20000047ab9 */ /* 0x000fc60000000800 */
[C---:B------:R-:W-:Y:S01]  /*a6c0*/  VIADD R6, R5.reuse, 0x8 ;  /* 0x0000000805067836 */ /* 0x040fe20000000000 */
[----:B------:R-:W-:Y:S01]  /*a6d0*/  ISETP.GE.U32.AND P0, PT, R5, UR4, PT ;  /* 0x0000000405007c0c */ /* 0x000fe2000bf06070 */
[----:B------:R-:W-:-:S03]  /*a6e0*/  IMAD R3, R9, UR36, R0 ;  /* 0x0000002409037c24 */ /* 0x000fc6000f8e0200 */
[----:B------:R-:W-:Y:S01]  /*a6f0*/  ISETP.GE.U32.AND P1, PT, R6, UR4, PT ;  /* 0x0000000406007c0c */ /* 0x000fe2000bf26070 */
[----:B------:R-:W-:Y:S01]  /*a700*/  ULDC.64 UR4, c[0x0][0x680] ;  /* 0x0001a00000047ab9 */ /* 0x000fe20000000a00 */
[----:B------:R-:W-:-:S04]  /*a710*/  IADD3 R0, P2, R4, R3, RZ ;  /* 0x0000000304007210 */ /* 0x000fc80007f5e0ff */
[----:B------:R-:W-:Y:S02]  /*a720*/  LEA.HI.X.SX32 R3, R3, RZ, 0x1, P2 ;  /* 0x000000ff03037211 */ /* 0x000fe400010f0eff */
[----:B------:R-:W-:-:S04]  /*a730*/  LEA R4, P2, R0, UR4, 0x2 ;  /* 0x0000000400047c11 */ /* 0x000fc8000f8410ff */
[----:B------:R-:W-:-:S05]  /*a740*/  LEA.HI.X R5, R0, UR5, R3, 0x2, P2 ;  /* 0x0000000500057c11 */ /* 0x000fca00090f1403 */
[----:B------:R2:W-:Y:S04]  /*a750*/  @!P0 STG.E desc[UR52][R4.64], R11 ;  /* 0x0000000b04008986 */ /* 0x0005e8000c101934 */
[----:B------:R2:W-:Y:S02]  /*a760*/  @!P1 STG.E desc[UR52][R4.64+0x20], R7 ;  /* 0x0000200704009986 */ /* 0x0005e4000c101934 */
.L_x_65:
[----:B------:R-:W-:Y:S05]  /*a770*/  BSYNC B0 ;  /* 0x0000000000007941 */ /* 0x000fea0003800000 */
.L_x_64:
[----:B------:R-:W-:Y:S01]  /*a780*/  ULDC.64 UR4, c[0x0][0x730] ;  /* 0x0001cc0000047ab9 */ /* 0x000fe20000000a00 */
[-C--:B------:R-:W-:Y:S01]  /*a790*/  FMUL R90, R90, R10.reuse ;  /* 0x0000000a5a5a7220 */ /* 0x080fe20000400000 */
[----:B------:R-:W-:Y:S01]  /*a7a0*/  ISETP.NE.U32.AND P0, PT, RZ, UR4, PT ;  /* 0x00000004ff007c0c */ /* 0x000fe2000bf05070 */
[-C--:B------:R-:W-:Y:S01]  /*a7b0*/  FMUL R91, R91, R10.reuse ;  /* 0x0000000a5b5b7220 */ /* 0x080fe20000400000 */
[-C--:B------:R-:W-:Y:S01]  /*a7c0*/  FMUL R94, R94, R10.reuse ;  /* 0x0000000a5e5e7220 */ /* 0x080fe20000400000 */
[-C--:B------:R-:W-:Y:S01]  /*a7d0*/  FMUL R95, R95, R10.reuse ;  /* 0x0000000a5f5f7220 */ /* 0x080fe20000400000 */
[----:B------:R-:W-:Y:S01]  /*a7e0*/  ISETP.NE.AND.EX P0, PT, RZ, UR5, PT, P0 ;  /* 0x00000005ff007c0c */ /* 0x000fe2000bf05300 */
        /* <DEDUP_REMOVED lines=12> */
[----:B------:R-:W-:Y:S06]  /*a8b0*/  @P0 BRA `(.L_x_66) ;  /* 0x0000000000240947 */ /* 0x000fec0003800000 */
[----:B------:R-:W-:Y:S02]  /*a8c0*/  ULDC.64 UR4, c[0x0][0x728] ;  /* 0x0001ca0000047ab9 */ /* 0x000fe40000000a00 */
[----:B------:R-:W-:-:S04]  /*a8d0*/  ISETP.NE.U32.AND P0, PT, RZ, UR4, PT ;  /* 0x00000004ff007c0c */ /* 0x000fc8000bf05070 */
[----:B------:R-:W-:-:S13]  /*a8e0*/  ISETP.NE.AND.EX P0, PT, RZ, UR5, PT, P0 ;  /* 0x00000005ff007c0c */ /* 0x000fda000bf05300 */
[----:B------:R-:W-:Y:S05]  /*a8f0*/  @!P0 BRA `(.L_x_67) ;  /* 0x00000000000c8947 */ /* 0x000fea0003800000 */
[----:B--2---:R-:W2:Y:S02]  /*a900*/  LDC.64 R4, c[0x0][0x728] ;  /* 0x0001ca00ff047b82 */ /* 0x004ea40000000a00 */
[----:B--2---:R3:W5:Y:S01]  /*a910*/  LDG.E R16, desc[UR52][R4.64] ;  /* 0x0000003404107981 */ /* 0x004762000c1e1900 */
[----:B------:R-:W-:Y:S05]  /*a920*/  BRA `(.L_x_66) ;  /* 0x0000000000087947 */ /* 0x000fea0003800000 */
.L_x_67:
[----:B------:R-:W-:Y:S02]  /*a930*/  ULDC UR4, c[0x0][0x720] ;  /* 0x0001c80000047ab9 */ /* 0x000fe40000000800 */
[----:B------:R-:W-:-:S07]  /*a940*/  IMAD.U32 R16, RZ, RZ, UR4 ;  /* 0x00000004ff107e24 */ /* 0x000fce000f8e00ff */
.L_x_66:
[----:B-1----:R-:W-:-:S04]  /*a950*/  MOV R0, RZ ;  /* 0x000000ff00007202 */ /* 0x002fc80000000f00 */
[----:B------:R-:W-:-:S13]  /*a960*/  LOP3.LUT P0, RZ, R0, 0x1bf, RZ, 0xc0, !PT ;  /* 0x000001bf00ff7812 */ /* 0x000fda000780c0ff */
[----:B------:R-:W-:Y:S05]  /*a970*/  @!P0 BRA `(.L_x_68) ;  /* 0x0000000000408947 */ /* 0x000fea0003800000 */
[----:B------:R-:W-:Y:S01]  /*a980*/  MOV R0, 0x0 ;  /* 0x0000000000007802 */ /* 0x000fe20000000f00 */
[----:B------:R-:W-:Y:S01]  /*a990*/  ULDC.64 UR4, c[0x4][0x68] ;  /* 0x01001a0000047ab9 */ /* 0x000fe20000000a00 */
[----:B------:R-:W-:Y:S01]  /*a9a0*/  ULDC.64 UR6, c[0x4][0x8] ;  /* 0x0100020000067ab9 */ /* 0x000fe20000000a00 */
[----:B--23--:R-:W-:Y:S01]  /*a9b0*/  MOV R4, UR4 ;  /* 0x0000000400047c02 */ /* 0x00cfe20008000f00 */
[----:B------:R1:W2:Y:S01]  /*a9c0*/  LDC.64 R14, c[0x4][R0] ;  /* 0x01000000000e7b82 */ /* 0x0002a20000000a00 */
[----:B------:R-:W-:Y:S01]  /*a9d0*/  IMAD.U32 R5, RZ, RZ, UR5 ;  /* 0x00000005ff057e24 */ /* 0x000fe2000f8e00ff */
[----:B------:R-:W-:Y:S01]  /*a9e0*/  ULDC.64 UR4, c[0x4][0x70] ;  /* 0x01001c0000047ab9 */ /* 0x000fe20000000a00 */
[----:B------:R-:W-:Y:S01]  /*a9f0*/  IMAD.U32 R10, RZ, RZ, UR6 ;  /* 0x00000006ff0a7e24 */ /* 0x000fe2000f8e00ff */
[----:B------:R-:W-:Y:S01]  /*aa00*/  MOV R7, UR5 ;  /* 0x0000000500077c02 */ /* 0x000fe20008000f00 */
[----:B------:R-:W-:Y:S01]  /*aa10*/  IMAD.U32 R6, RZ, RZ, UR4 ;  /* 0x00000004ff067e24 */ /* 0x000fe2000f8e00ff */
[----:B------:R-:W-:Y:S01]  /*aa20*/  MOV R8, 0x70 ;  /* 0x0000007000087802 */ /* 0x000fe20000000f00 */
[----:B------:R-:W-:-:S02]  /*aa30*/  IMAD.U32 R11, RZ, RZ, UR7 ;  /* 0x00000007ff0b7e24 */ /* 0x000fc4000f8e00ff */
[----:B------:R-:W-:Y:S02]  /*aa40*/  IMAD.MOV.U32 R12, RZ, RZ, 0x1 ;  /* 0x00000001ff0c7424 */ /* 0x000fe400078e00ff */
[----:B-1----:R-:W-:-:S07]  /*aa50*/  IMAD.MOV.U32 R13, RZ, RZ, RZ ;  /* 0x000000ffff0d7224 */ /* 0x002fce00078e00ff */
[----:B------:R-:W-:-:S07]  /*aa60*/  LEPC R20, `(.L_x_68) ;  /* 0x000000001014794e */ /* 0x000fce0000000000 */
[----:B--2--5:R-:W-:Y:S05]  /*aa70*/  CALL.ABS.NOINC R14 ;  /* 0x000000000e007343 */ /* 0x024fea0003c00000 */
.L_x_68:
[----:B------:R-:W-:Y:S01]  /*aa80*/  MOV R24, UR45 ;  /* 0x0000002d00187c02 */ /* 0x000fe20008000f00 */
[----:B------:R-:W-:-:S04]  /*aa90*/  IMAD.U32 R3, RZ, RZ, UR49 ;  /* 0x00000031ff037e24 */ /* 0x000fc8000f8e00ff */
[----:B------:R-:W-:-:S04]  /*aaa0*/  IMAD R24, R3, 0x2200, R24 ;  /* 0x0000220003187824 */ /* 0x000fc800078e0218 */
[----:B------:R-:W-:-:S05]  /*aab0*/  VIADD R25, R24, 0x15e00 ;  /* 0x00015e0018197836 */ /* 0x000fca0000000000 */
        /* <DEDUP_REMOVED lines=18> */
.L_x_69:
[C---:B------:R-:W-:Y:S01]  /*abe0*/  SHF.L.U32 R0, R2.reuse, 0x4, RZ ;  /* 0x0000000402007819 */ /* 0x040fe200000006ff */
[----:B------:R-:W-:Y:S01]  /*abf0*/  IMAD.SHL.U32 R3, R2, 0x20, RZ ;  /* 0x0000002002037824 */ /* 0x000fe200078e00ff */
[----:B--23--:R-:W-:Y:S01]  /*ac00*/  SHF.R.U32.HI R5, RZ, 0x1, R2 ;  /* 0x00000001ff057819 */ /* 0x00cfe20000011602 */
[----:B------:R-:W-:Y:S01]  /*ac10*/  ULDC.64 UR4, c[0x0][0x730] ;  /* 0x0001cc0000047ab9 */ /* 0x000fe20000000a00 */
[----:B------:R-:W-:Y:S02]  /*ac20*/  LOP3.LUT R0, R0, 0x600, RZ, 0xc0, !PT ;  /* 0x0000060000007812 */ /* 0x000fe400078ec0ff */
[----:B------:R-:W-:Y:S02]  /*ac30*/  LOP3.LUT R4, R3, 0xc0, RZ, 0xc0, !PT ;  /* 0x000000c003047812 */ /* 0x000fe400078ec0ff */
[--C-:B------:R-:W-:Y:S02]  /*ac40*/  LOP3.LUT R0, R0, 0x20, R3.reuse, 0xf8, !PT ;  /* 0x0000002000007812 */ /* 0x100fe400078ef803 */
[----:B------:R-:W-:Y:S01]  /*ac50*/  ISETP.NE.U32.AND P0, PT, RZ, UR4, PT ;  /* 0x00000004ff007c0c */ /* 0x000fe2000bf05070 */
[----:B------:R-:W-:Y:S01]  /*ac60*/  ULDC UR4, c[0x0][0x720] ;  /* 0x0001c80000047ab9 */ /* 0x000fe20000000800 */
[----:B------:R-:W-:-:S02]  /*ac70*/  LOP3.LUT R3, R0, 0x100, R3, 0xf8, !PT ;  /* 0x0000010000037812 */ /* 0x000fc400078ef803 */
[----:B------:R-:W-:Y:S02]  /*ac80*/  LOP3.LUT R0, R2, 0x7f, RZ, 0xc0, !PT ;  /* 0x0000007f02007812 */ /* 0x000fe400078ec0ff */
[----:B------:R-:W-:Y:S01]  /*ac90*/  LOP3.LUT R4, R4, 0x8, R5, 0xf8, !PT ;  /* 0x0000000804047812 */ /* 0x000fe200078ef805 */
[----:B------:R-:W-:Y:S01]  /*aca0*/  IMAD.SHL.U32 R5, R2, 0x4, RZ ;  /* 0x0000000402057824 */ /* 0x000fe200078e00ff */
[----:B------:R-:W-:Y:S02]  /*acb0*/  ISETP.NE.AND.EX P0, PT, RZ, UR5, PT, P0 ;  /* 0x00000005ff007c0c */ /* 0x000fe4000bf05300 */
[----:B------:R-:W-:Y:S02]  /*acc0*/  IADD3 R0, R0, 0x1f, RZ ;  /* 0x0000001f00007810 */ /* 0x000fe40007ffe0ff */
[----:B------:R-:W-:Y:S02]  /*acd0*/  LOP3.LUT R4, R4, 0x18, R5, 0x78, !PT ;  /* 0x0000001804047812 */ /* 0x000fe400078e7805 */
[----:B-----5:R-:W-:-:S02]  /*ace0*/  FSEL R43, R16, UR4, !P0 ;  /* 0x00000004102b7c08 */ /* 0x020fc4000c000000 */
[----:B------:R-:W-:Y:S02]  /*acf0*/  ISETP.GT.U32.AND P1, PT, R0, 0x3e, PT ;  /* 0x0000003e0000780c */ /* 0x000fe40003f24070 */
[----:B------:R-:W-:Y:S01]  /*ad00*/  LOP3.LUT R26, R3, R4, RZ, 0xfc, !PT ;  /* 0x00000004031a7212 */ /* 0x000fe200078efcff */
[-C--:B------:R-:W-:Y:S01]  /*ad10*/  FMUL R0, R88, R43.reuse ;  /* 0x0000002b58007220 */ /* 0x080fe20000400000 */
[-C--:B------:R-:W-:Y:S01]  /*ad20*/  FMUL R3, R89, R43.reuse ;  /* 0x0000002b59037220 */ /* 0x080fe20000400000 */
[-C--:B------:R-:W-:Y:S01]  /*ad30*/  FMUL R4, R90, R43.reuse ;  /* 0x0000002b5a047220 */ /* 0x080fe20000400000 */
[-C--:B------:R-:W-:Y:S01]  /*ad40*/  FMUL R5, R91, R43.reuse ;  /* 0x0000002b5b057220 */ /* 0x080fe20000400000 */
[-C--:B------:R-:W-:Y:S01]  /*ad50*/  FMUL R6, R92, R43.reuse ;  /* 0x0000002b5c067220 */ /* 0x080fe20000400000 */
        /* <DEDUP_REMOVED lines=12> */
[----:B------:R-:W-:Y:S01]  /*ae20*/  IMAD.MOV.U32 R0, RZ, RZ, 0x20 ;  /* 0x00000020ff007424 */ /* 0x000fe200078e00ff */
[----:B------:R-:W-:Y:S01]  /*ae30*/  LOP3.LUT P0, RZ, R2, 0x4, RZ, 0xc0, !PT ;  /* 0x0000000402ff7812 */ /* 0x000fe2000780c0ff */
[----:B------:R-:W-:Y:S01]  /*ae40*/  IMAD R25, R26, 0x2, R25 ;  /* 0x000000021a197824 */ /* 0x000fe200078e0219 */
        /* <DEDUP_REMOVED lines=23> */
[----:B------:R-:W-:Y:S02]  /*afc0*/  SEL R0, R0, 0xffffffe0, !P0 ;  /* 0xffffffe000007807 */ /* 0x000fe40004000000 */
[----:B------:R-:W-:Y:S01]  /*afd0*/  LEA R26, R26, R24, 0x1 ;  /* 0x000000181a1a7211 */ /* 0x000fe200078e08ff */
[----:B------:R-:W-:Y:S06]  /*afe0*/  @P1 BRA `(.L_x_70) ;  /* 0x0000000000041947 */ /* 0x000fec0003800000 */
[----:B------:R-:W-:-:S04]  /*aff0*/  DEPBAR.LE SB0, 0x1 ;  /* 0x000080400000791a */ /* 0x000fc80000000000 */
.L_x_70:
[----:B------:R-:W-:Y:S05]  /*b000*/  WARPSYNC.ALL ;  /* 0x0000000000007948 */ /* 0x000fea0003800000 */
[----:B------:R-:W-:Y:S01]  /*b010*/  BAR.SYNC.DEFER_BLOCKING 0x1, 0x80 ;  /* 0x0042000000007b1d */ /* 0x000fe20000010000 */
[----:B------:R-:W-:Y:S01]  /*b020*/  IMAD.IADD R3, R25, 0x1, R0 ;  /* 0x0000000119037824 */ /* 0x000fe200078e0200 */
[----:B------:R-:W-:Y:S02]  /*b030*/  F2FP.F16.F32.PACK_AB R29, R29, R30 ;  /* 0x0000001e1d1d723e */ /* 0x000fe400000000ff */
[----:B------:R-:W-:Y:S02]  /*b040*/  F2FP.F16.F32.PACK_AB R37, R37, R38 ;  /* 0x000000262525723e */ /* 0x000fe400000000ff */
[----:B------:R-:W-:Y:S01]  /*b050*/  BSSY B0, `(.L_x_71) ;  /* 0x000001f000007945 */ /* 0x000fe20003800000 */
[----:B------:R-:W-:-:S02]  /*b060*/  F2FP.F16.F32.PACK_AB R30, R31, R32 ;  /* 0x000000201f1e723e */ /* 0x000fc400000000ff */
[----:B------:R-:W-:Y:S02]  /*b070*/  F2FP.F16.F32.PACK_AB R38, R39, R40 ;  /* 0x000000282726723e */ /* 0x000fe400000000ff */
[----:B------:R-:W-:Y:S02]  /*b080*/  F2FP.F16.F32.PACK_AB R28, R27, R28 ;  /* 0x0000001c1b1c723e */ /* 0x000fe400000000ff */
[----:B------:R-:W-:Y:S02]  /*b090*/  F2FP.F16.F32.PACK_AB R31, R33, R34 ;  /* 0x00000022211f723e */ /* 0x000fe400000000ff */
[----:B------:R-:W-:Y:S02]  /*b0a0*/  F2FP.F16.F32.PACK_AB R36, R35, R36 ;  /* 0x000000242324723e */ /* 0x000fe400000000ff */
[----:B------:R-:W-:Y:S02]  /*b0b0*/  F2FP.F16.F32.PACK_AB R39, R41, R42 ;  /* 0x0000002a2927723e */ /* 0x000fe400000000ff */
[----:B------:R-:W-:Y:S01]  /*b0c0*/  IADD3 R0, R0, 0x1000, R25 ;  /* 0x0000100000007810 */ /* 0x000fe20007ffe019 */
[----:B------:R1:W-:Y:S04]  /*b0d0*/  STSM.16.M88.4 [R26+0x15e00], R44 ;  /* 0x015e002c1a007844 */ /* 0x0003e80000000200 */
[----:B------:R1:W-:Y:S01]  /*b0e0*/  STSM.16.M88.4 [R3], R4 ;  /* 0x0000000403007844 */ /* 0x0003e20000000200 */
[----:B------:R-:W-:Y:S01]  /*b0f0*/  @!PT LDS RZ, [RZ] ;  /* 0x00000000fffff984 */ /* 0x000fe20000000800 */
[----:B------:R-:W-:Y:S01]  /*b100*/  @!PT LDS RZ, [RZ] ;  /* 0x00000000fffff984 */ /* 0x000fe20000000800 */
[----:B------:R-:W-:Y:S01]  /*b110*/  @!PT LDS RZ, [RZ] ;  /* 0x00000000fffff984 */ /* 0x000fe20000000800 */
[----:B------:R-:W-:Y:S01]  /*b120*/  @!PT LDS RZ, [RZ] ;  /* 0x00000000fffff984 */ /* 0x000fe20000000800 */
[----:B------:R2:W-:Y:S06]  /*b130*/  MEMBAR.ALL.CTA ;  /* 0x0000000000007992 */ /* 0x0005ec0000008000 */
[----:B--2---:R-:W2:Y:S02]  /*b140*/  FENCE.VIEW.ASYNC.S ;  /* 0x00000000000073c6 */ /* 0x004ea40000000000 */
[----:B--2---:R-:W-:Y:S06]  /*b150*/  BAR.SYNC.DEFER_BLOCKING 0x1, 0x80 ;  /* 0x0042000000007b1d */ /* 0x004fec0000010000 */
[----:B------:R-:W-:Y:S05]  /*b160*/  @P1 BRA `(.L_x_72) ;  /* 0x0000000000341947 */ /* 0x000fea0003800000 */
[----:B------:R-:W-:Y:S01]  /*b170*/  R2UR UR34, R18 ;  /* 0x00000000122272ca */ /* 0x000fe200000e0000 */
[----:B------:R-:W-:Y:S01]  /*b180*/  UIADD3 UR35, -UR40, URZ, URZ ;  /* 0x0000003f28237290 */ /* 0x000fe2000fffe13f */
[----:B------:R-:W-:Y:S01]  /*b190*/  R2UR UR32, R24 ;  /* 0x00000000182072ca */ /* 0x000fe200000e0000 */
[----:B------:R-:W-:Y:S01]  /*b1a0*/  UIADD3 UR6, UP0, UR50, 0x670, URZ ;  /* 0x0000067032067890 */ /* 0x000fe2000ff1e03f */
[----:B------:R-:W-:Y:S01]  /*b1b0*/  ULDC UR4, c[0x0][0xa10] ;  /* 0x0002840000047ab9 */ /* 0x000fe20000000800 */
[----:B------:R-:W-:Y:S01]  /*b1c0*/  UMOV UR33, URZ ;  /* 0x0000003f00217c82 */ /* 0x000fe20008000000 */
[----:B------:R-:W-:Y:S02]  /*b1d0*/  UIMAD UR35, UR4, UR35, UR41 ;  /* 0x00000023042372a4 */ /* 0x000fe4000f8e0229 */
[----:B------:R-:W-:-:S05]  /*b1e0*/  UIADD3.X UR7, URZ, UR51, URZ, UP0, !UPT ;  /* 0x000000333f077290 */ /* 0x000fca00087fe43f */
[----:B------:R-:W-:Y:S02]  /*b1f0*/  USHF.L.U32 UR34, UR34, 0x6, URZ ;  /* 0x0000000622227899 */ /* 0x000fe4000800063f */
[----:B------:R-:W-:-:S09]  /*b200*/  UIADD3 UR32, UR32, 0x15e00, URZ ;  /* 0x00015e0020207890 */ /* 0x000fd2000fffe03f */
[----:B------:R2:W-:Y:S01]  /*b210*/  UTMASTG.4D [UR32], [UR6] ;  /* 0x00000020060073b5 */ /* 0x0005e20008018000 */
[----:B------:R0:W-:Y:S01]  /*b220*/  UTMACMDFLUSH ;  /* 0x00000000000079b7 */ /* 0x0001e20000000000 */
[----:B--2---:R-:W-:-:S04]  /*b230*/  DEPBAR.LE SB0, 0x1 ;  /* 0x000080400000791a */ /* 0x004fc80000000000 */
.L_x_72:
[----:B------:R-:W-:Y:S05]  /*b240*/  BSYNC B0 ;  /* 0x0000000000007941 */ /* 0x000fea0003800000 */
.L_x_71:
[----:B------:R-:W-:Y:S06]  /*b250*/  BAR.SYNC.DEFER_BLOCKING 0x1, 0x80 ;  /* 0x0042000000007b1d */ /* 0x000fec0000010000 */
[----:B------:R-:W-:Y:S01]  /*b260*/  BSSY B0, `(.L_x_73) ;  /* 0x0000017000007945 */ /* 0x000fe20003800000 */
[----:B------:R2:W-:Y:S04]  /*b270*/  STSM.16.M88.4 [R25+0x1000], R28 ;  /* 0x0010001c19007844 */ /* 0x0005e80000000200 */
[----:B------:R2:W-:Y:S01]  /*b280*/  STSM.16.M88.4 [R0], R36 ;  /* 0x0000002400007844 */ /* 0x0005e20000000200 */
[----:B------:R-:W-:Y:S01]  /*b290*/  @!PT LDS RZ, [RZ] ;  /* 0x00000000fffff984 */ /* 0x000fe20000000800 */
[----:B------:R-:W-:Y:S01]  /*b2a0*/  @!PT LDS RZ, [RZ] ;  /* 0x00000000fffff984 */ /* 0x000fe20000000800 */
[----:B------:R-:W-:Y:S01]  /*b2b0*/  @!PT LDS RZ, [RZ] ;  /* 0x00000000fffff984 */ /* 0x000fe20000000800 */
[----:B------:R-:W-:Y:S01]  /*b2c0*/  @!PT LDS RZ, [RZ] ;  /* 0x00000000fffff984 */ /* 0x000fe20000000800 */
[----:B------:R3:W-:Y:S06]  /*b2d0*/  MEMBAR.ALL.CTA ;  /* 0x0000000000007992 */ /* 0x0007ec0000008000 */
[----:B---3--:R-:W3:Y:S02]  /*b2e0*/  FENCE.VIEW.ASYNC.S ;  /* 0x00000000000073c6 */ /* 0x008ee40000000000 */
[----:B---3--:R-:W-:Y:S06]  /*b2f0*/  BAR.SYNC.DEFER_BLOCKING 0x1, 0x80 ;  /* 0x0042000000007b1d */ /* 0x008fec0000010000 */
[----:B------:R-:W-:Y:S05]  /*b300*/  @P1 BRA `(.L_x_74) ;  /* 0x0000000000301947 */ /* 0x000fea0003800000 */
[----:B------:R-:W-:Y:S01]  /*b310*/  R2UR UR34, R18 ;  /* 0x00000000122272ca */ /* 0x000fe200000e0000 */
[----:B------:R-:W-:Y:S01]  /*b320*/  UIADD3 UR35, -UR40, URZ, URZ ;  /* 0x0000003f28237290 */ /* 0x000fe2000fffe13f */
[----:B------:R-:W-:Y:S01]  /*b330*/  R2UR UR32, R24 ;  /* 0x00000000182072ca */ /* 0x000fe200000e0000 */
[----:B------:R-:W-:Y:S01]  /*b340*/  UIADD3 UR6, UP0, UR50, 0x670, URZ ;  /* 0x0000067032067890 */ /* 0x000fe2000ff1e03f */
[----:B------:R-:W-:Y:S01]  /*b350*/  ULDC UR4, c[0x0][0xa10] ;  /* 0x0002840000047ab9 */ /* 0x000fe20000000800 */
[----:B------:R-:W-:Y:S01]  /*b360*/  UMOV UR33, 0x20 ;  /* 0x0000002000217882 */ /* 0x000fe20000000000 */
[----:B------:R-:W-:Y:S02]  /*b370*/  UIMAD UR35, UR4, UR35, UR41 ;  /* 0x00000023042372a4 */ /* 0x000fe4000f8e0229 */
[----:B------:R-:W-:-:S05]  /*b380*/  UIADD3.X UR7, URZ, UR51, URZ, UP0, !UPT ;  /* 0x000000333f077290 */ /* 0x000fca00087fe43f */
[----:B------:R-:W-:Y:S02]  /*b390*/  USHF.L.U32 UR34, UR34, 0x6, URZ ;  /* 0x0000000622227899 */ /* 0x000fe4000800063f */
[----:B------:R-:W-:-:S09]  /*b3a0*/  UIADD3 UR32, UR32, 0x16e00, URZ ;  /* 0x00016e0020207890 */ /* 0x000fd2000fffe03f */
[----:B------:R3:W-:Y:S02]  /*b3b0*/  UTMASTG.4D [UR32], [UR6] ;  /* 0x00000020060073b5 */ /* 0x0007e40008018000 */
[----:B---3--:R0:W-:Y:S02]  /*b3c0*/  UTMACMDFLUSH ;  /* 0x00000000000079b7 */ /* 0x0081e40000000000 */
.L_x_74:
[----:B------:R-:W-:Y:S05]  /*b3d0*/  BSYNC B0 ;  /* 0x0000000000007941 */ /* 0x000fea0003800000 */
.L_x_73:
[----:B------:R-:W-:Y:S01]  /*b3e0*/  ULEA UR4, UR49, 0xfffffff8, 0x3 ;  /* 0xfffffff831047891 */ /* 0x000fe2000f8e183f */
[----:B------:R-:W-:-:S04]  /*b3f0*/  DEPBAR.LE SB0, 0x0 ;  /* 0x000080000000791a */ /* 0x000fc80000000000 */
[----:B------:R-:W-:Y:S01]  /*b400*/  ULOP3.LUT UR4, UR4, 0x8, URZ, 0xc0, !UPT ;  /* 0x0000000804047892 */ /* 0x000fe2000f8ec03f */
[----:B------:R-:W-:-:S03]  /*b410*/  LOP3.LUT R22, R22, 0x1, RZ, 0x3c, !PT ;  /* 0x0000000116167812 */ /* 0x000fc600078e3cff */
[----:B------:R-:W-:-:S06]  /*b420*/  ULOP3.LUT UR4, UR4, 0x18, URZ, 0x3c, !UPT ;  /* 0x0000001804047892 */ /* 0x000fcc000f8e3c3f */
[----:B--2---:R-:W-:Y:S01]  /*b430*/  IMAD.U32 R0, RZ, RZ, UR4 ;  /* 0x00000004ff007e24 */ /* 0x004fe2000f8e00ff */
[----:B------:R-:W-:Y:S02]  /*b440*/  ULDC UR4, c[0x0][0xc] ;  /* 0x0000030000047ab9 */ /* 0x000fe40000000800 */
[----:B------:R-:W-:Y:S01]  /*b450*/  IADD3 R17, R17, UR4, RZ ;  /* 0x0000000411117c10 */ /* 0x000fe2000fffe0ff */
[----:B------:R-:W-:Y:S01]  /*b460*/  ULDC UR4, c[0x0][0xa00] ;  /* 0x0002800000047ab9 */ /* 0x000fe20000000800 */
[----:B------:R2:W-:Y:S02]  /*b470*/  SYNCS.ARRIVE.TRANS64.A1T0 RZ, [R0+UR45+0x1c490], RZ ;  /* 0x01c490ff00ff79a7 */ /* 0x0005e4000810002d */
[----:B------:R-:W-:-:S13]  /*b480*/  ISETP.GE.AND P0, PT, R17, UR4, PT ;  /* 0x0000000411007c0c */ /* 0x000fda000bf06270 */
[----:B--2---:R-:W-:Y:S05]  /*b490*/  @!P0 BRA `(.L_x_75) ;  /* 0xffffff5800488947 */ /* 0x004fea000383ffff */
[----:B------:R-:W-:Y:S05]  /*b4a0*/  EXIT ;  /* 0x000000000000794d */ /* 0x000fea0003800000 */
.L_x_6:
[----:B------:R-:W-:-:S08]  /*b4b0*/  NOP ;  /* 0x0000000000007918 */ /* 0x000fd00000000000 */
[----:B------:R-:W2:-:S00]  /*b4c0*/  USETMAXREG.DEALLOC.CTAPOOL 0x18 ;  /* 0x00000018000079c8 */ /* 0x000e8000080e0500 */
[----:B------:R-:W-:-:S13]  /*b4d0*/  PLOP3.LUT P3, PT, PT, PT, UP0, 0x80, 0x0 ;  /* 0x000000000000781c */ /* 0x000fda0003f6f008 */
[----:B--2---:R-:W-:Y:S05]  /*b4e0*/  @!P3 BRA `(.L_x_76) ;  /* 0x00000008003cb947 */ /* 0x004fea0003800000 */
[----:B------:R-:W-:-:S13]  /*b4f0*/  PLOP3.LUT P2, PT, PT, PT, UP1, 0x80, 0x0 ;  /* 0x000000000000781c */ /* 0x000fda0003f4f018 */
[----:B-1----:R-:W-:Y:S05]  /*b500*/  @P2 EXIT ;  /* 0x000000000000294d */ /* 0x002fea0003800000 */
[----:B------:R-:W-:Y:S02]  /*b510*/  ULDC UR4, c[0x0][0xa00] ;  /* 0x0002800000047ab9 */ /* 0x000fe40000000800 */
[----:B------:R-:W-:-:S13]  /*b520*/  ISETP.GE.AND P2, PT, R17, UR4, PT ;  /* 0x0000000411007c0c */ /* 0x000fda000bf46270 */
[----:B------:R-:W-:Y:S05]  /*b530*/  @P2 EXIT ;  /* 0x000000000000294d */ /* 0x000fea0003800000 */
[----:B------:R-:W-:Y:S01]  /*b540*/  LOP3.LUT P2, RZ, R2, 0x1f, RZ, 0xc0, !PT ;  /* 0x0000001f02ff7812 */ /* 0x000fe2000784c0ff */
[----:B------:R-:W-:Y:S01]  /*b550*/  BSSY B0, `(.L_x_77) ;  /* 0x0000087000007945 */ /* 0x000fe20003800000 */
[----:B------:R-:W-:Y:S01]  /*b560*/  IMAD.MOV.U32 R4, RZ, RZ, 0x1 ;  /* 0x00000001ff047424 */ /* 0x000fe200078e00ff */
[----:B------:R-:W-:Y:S01]  /*b570*/  MOV R5, 0x1 ;  /* 0x0000000100057802 */ /* 0x000fe20000000f00 */
[----:B------:R-:W-:Y:S01]  /*b580*/  IMAD.MOV.U32 R0, RZ, RZ, RZ ;  /* 0x000000ffff007224 */ /* 0x000fe200078e00ff */
[----:B------:R-:W-:Y:S01]  /*b590*/  PLOP3.LUT P0, PT, P2, P0, PT, 0x2a, 0x0 ;  /* 0x000000000000781c */ /* 0x000fe20001700572 */
[----:B------:R-:W-:Y:S01]  /*b5a0*/  ULOP3.LUT UR6, UR47, 0x2, URZ, 0xfc, !UPT ;  /* 0x000000022f067892 */ /* 0x000fe2000f8efc3f */
[----:B------:R-:W-:Y:S01]  /*b5b0*/  ULDC UR7, c[0x0][0xc] ;  /* 0x0000030000077ab9 */ /* 0x000fe20000000800 */
[----:B------:R-:W-:Y:S01]  /*b5c0*/  ULDC.64 UR14, c[0x0][0x198] ;  /* 0x00006600000e7ab9 */ /* 0x000fe20000000a00 */
[----:B------:R-:W-:-:S09]  /*b5d0*/  ULDC UR18, c[0x0][0xa00] ;  /* 0x0002800000127ab9 */ /* 0x000fd20000000800 */
.L_x_92:
[----:B------:R-:W1:Y:S01]  /*b5e0*/  LDC R6, c[0x0][0xa04] ;  /* 0x00028100ff067b82 */ /* 0x000e620000000800 */
[----:B------:R-:W-:Y:S01]  /*b5f0*/  IMAD.MOV.U32 R7, RZ, RZ, R17 ;  /* 0x000000ffff077224 */ /* 0x000fe200078e0011 */
[----:B------:R-:W-:-:S06]  /*b600*/  UMOV UR4, 0xffffffff ;  /* 0xffffffff00047882 */ /* 0x000fcc0000000000 */
[----:B------:R-:W2:Y:S08]  /*b610*/  LDC R10, c[0x0][0xa10] ;  /* 0x00028400ff0a7b82 */ /* 0x000eb00000000800 */
[----:B------:R-:W3:Y:S01]  /*b620*/  LDC R13, c[0x0][0xa1c] ;  /* 0x00028700ff0d7b82 */ /* 0x000ee20000000800 */
[----:B-1----:R-:W-:Y:S02]  /*b630*/  ISETP.NE.AND P2, PT, R6, 0x1, PT ;  /* 0x000000010600780c */ /* 0x002fe40003f45270 */
[----:B--2---:R-:W-:-:S11]  /*b640*/  ISETP.NE.AND P3, PT, R10, 0x1, PT ;  /* 0x000000010a00780c */ /* 0x004fd60003f65270 */
[----:B------:R-:W1:Y:S01]  /*b650*/  @P2 LDC.64 R8, c[0x0][0xa08] ;  /* 0x00028200ff082b82 */ /* 0x000e620000000a00 */
[----:B---3--:R-:W-:-:S07]  /*b660*/  ISETP.NE.AND P4, PT, R13, 0x1, PT ;  /* 0x000000010d00780c */ /* 0x008fce0003f85270 */
[----:B------:R-:W2:Y:S08]  /*b670*/  @P3 LDC R12, c[0x0][0xa14] ;  /* 0x00028500ff0c3b82 */ /* 0x000eb00000000800 */
[----:B------:R-:W3:Y:S08]  /*b680*/  @P3 LDC R11, c[0x0][0xa18] ;  /* 0x00028600ff0b3b82 */ /* 0x000ef00000000800 */
[----:B------:R-:W4:Y:S01]  /*b690*/  @P4 LDC.64 R2, c[0x0][0xa20] ;  /* 0x00028800ff024b82 */ /* 0x000f220000000a00 */
[----:B-1----:R-:W-:-:S05]  /*b6a0*/  @P2 IMAD.HI.U32 R8, R17, R8, RZ ;  /* 0x0000000811082227 */ /* 0x002fca00078e00ff */
[----:B------:R-:W-:-:S05]  /*b6b0*/  @P2 SHF.R.U32.HI R7, RZ, R9, R8 ;  /* 0x00000009ff072219 */ /* 0x000fca0000011608 */
[----:B--2---:R-:W-:-:S04]  /*b6c0*/  @P3 IMAD.HI.U32 R8, R7, R12, RZ ;  /* 0x0000000c07083227 */ /* 0x004fc800078e00ff */
[----:B------:R-:W-:Y:S01]  /*b6d0*/  IMAD.MOV.U32 R9, RZ, RZ, R7 ;  /* 0x000000ffff097224 */ /* 0x000fe200078e0007 */
[----:B---3--:R-:W-:-:S05]  /*b6e0*/  @P3 SHF.R.U32.HI R9, RZ, R11, R8 ;  /* 0x0000000bff093219 */ /* 0x008fca0000011608 */
[----:B----4-:R-:W-:Y:S01]  /*b6f0*/  @P4 IMAD.HI.U32 R8, R9, R2, RZ ;  /* 0x0000000209084227 */ /* 0x010fe200078e00ff */
[----:B------:R-:W-:-:S04]  /*b700*/  MOV R2, R9 ;  /* 0x0000000900027202 */ /* 0x000fc80000000f00 */
[----:B------:R-:W-:Y:S01]  /*b710*/  @P4 SHF.R.U32.HI R2, RZ, R3, R8 ;  /* 0x00000003ff024219 */ /* 0x000fe20000011608 */
[----:B------:R-:W-:-:S04]  /*b720*/  IMAD.MOV R3, RZ, RZ, -R9 ;  /* 0x000000ffff037224 */ /* 0x000fc800078e0a09 */
[----:B------:R-:W-:Y:S02]  /*b730*/  IMAD.MOV R2, RZ, RZ, -R2 ;  /* 0x000000ffff027224 */ /* 0x000fe400078e0a02 */
[----:B------:R-:W-:Y:S02]  /*b740*/  IMAD R10, R10, R3, R7 ;  /* 0x000000030a0a7224 */ /* 0x000fe400078e0207 */
[----:B------:R-:W-:Y:S01]  /*b750*/  IMAD R2, R13, R2, R9 ;  /* 0x000000020d027224 */ /* 0x000fe200078e0209 */
[----:B------:R-:W-:Y:S06]  /*b760*/  BRA.DIV UR4, `(.L_x_78) ;  /* 0x0000001a04307947 */ /* 0x000fec000b800000 */
[----:B------:R-:W-:-:S13]  /*b770*/  ELECT P6, URZ, PT ;  /* 0x00000000003f782f */ /* 0x000fda00038c0000 */
.L_x_131:
[----:B------:R-:W-:Y:S01]  /*b780*/  IADD3 R3, -R7, RZ, RZ ;  /* 0x000000ff07037210 */ /* 0x000fe20007ffe1ff */
[----:B------:R-:W-:Y:S04]  /*b790*/  BSSY B1, `(.L_x_79) ;  /* 0x000002a000017945 */ /* 0x000fe80003800000 */
[----:B------:R-:W-:Y:S02]  /*b7a0*/  IMAD R3, R6, R3, R17 ;  /* 0x0000000306037224 */ /* 0x000fe400078e0211 */
[----:B------:R-:W-:Y:S02]  /*b7b0*/  IMAD.MOV.U32 R6, RZ, RZ, RZ ;  /* 0x000000ffff067224 */ /* 0x000fe400078e00ff */
[----:B------:R-:W-:Y:S01]  /*b7c0*/  IMAD.SHL.U32 R3, R3, 0x80, RZ ;  /* 0x0000008003037824 */ /* 0x000fe200078e00ff */
[----:B------:R-:W-:Y:S06]  /*b7d0*/  @!P6 BRA `(.L_x_80) ;  /* 0x000000000094e947 */ /* 0x000fec0003800000 */
[----:B------:R-:W1:Y:S01]  /*b7e0*/  S2R R7, SR_CgaCtaId ;  /* 0x0000000000077919 */ /* 0x000e620000008800 */
[----:B------:R-:W-:-:S04]  /*b7f0*/  MOV R6, 0x400 ;  /* 0x0000040000067802 */ /* 0x000fc80000000f00 */
[----:B-1----:R-:W-:Y:S02]  /*b800*/  LEA R9, R7, R6, 0x18 ;  /* 0x0000000607097211 */ /* 0x002fe400078ec0ff */
[----:B------:R-:W-:Y:S02]  /*b810*/  SHF.L.U32 R6, R5, 0x1f, RZ ;  /* 0x0000001f05067819 */ /* 0x000fe400000006ff */
[----:B------:R-:W-:-:S04]  /*b820*/  LEA R7, R0, R9, 0x3 ;  /* 0x0000000900077211 */ /* 0x000fc800078e18ff */
[----:B------:R-:W1:Y:S02]  /*b830*/  SYNCS.PHASECHK.TRANS64.TRYWAIT P2, [R7+URZ+0x1c460], R6 ;  /* 0x01c46006070075a7 */ /* 0x000e64000804017f */
[----:B-1----:R-:W-:Y:S05]  /*b840*/  @!P2 BRA `(.L_x_81) ;  /* 0x000000180018a947 */ /* 0x002fea0003800000 */
.L_x_132:
[----:B------:R-:W-:Y:S01]  /*b850*/  UPRMT UR4, UR6, 0x9910, URZ ;  /* 0x0000991006047896 */ /* 0x000fe2000800003f */
[----:B-1----:R-:W-:-:S03]  /*b860*/  @P1 IMAD.MOV.U32 R6, RZ, RZ, 0x2000 ;  /* 0x00002000ff061424 */ /* 0x002fc600078e00ff */
[----:B------:R-:W-:Y:S01]  /*b870*/  UISETP.NE.AND UP0, UPT, UR4, 0x2, UPT ;  /* 0x000000020400788c */ /* 0x000fe2000bf05270 */
[----:B------:R1:W-:Y:S05]  /*b880*/  @P1 SYNCS.ARRIVE.TRANS64 RZ, [R7+URZ+0x1c450], R6 ;  /* 0x01c4500607ff19a7 */ /* 0x0003ea000800003f */
[----:B------:R-:W-:-:S13]  /*b890*/  PLOP3.LUT P2, PT, PT, PT, UP0, 0x80, 0x0 ;  /* 0x000000000000781c */ /* 0x000fda0003f4f008 */
[----:B-1----:R-:W-:Y:S05]  /*b8a0*/  @P2 BRA `(.L_x_82) ;  /* 0x0000000000042947 */ /* 0x002fea0003800000 */
[----:B------:R-:W-:Y:S01]  /*b8b0*/  BPT.TRAP 0x1 ;  /* 0x000000040000795c */ /* 0x000fe20000300000 */
.L_x_82:
[----:B------:R-:W-:Y:S05]  /*b8c0*/  @P0 BRA `(.L_x_83) ;  /* 0x0000000000040947 */ /* 0x000fea0003800000 */
[----:B------:R-:W-:Y:S01]  /*b8d0*/  BPT.TRAP 0x1 ;  /* 0x000000040000795c */ /* 0x000fe20000300000 */
.L_x_83:
[----:B------:R-:W-:Y:S01]  /*b8e0*/  R2UR UR4, R9 ;  /* 0x00000000090472ca */ /* 0x000fe200000e0000 */
[----:B------:R-:W-:Y:S01]  /*b8f0*/  UIADD3 UR16, UP0, UR14, 0xf0, URZ ;  /* 0x000000f00e107890 */ /* 0x000fe2000ff1e03f */
[----:B------:R-:W-:Y:S01]  /*b900*/  R2UR UR9, R7 ;  /* 0x00000000070972ca */ /* 0x000fe200000e0000 */
[----:B------:R-:W-:Y:S01]  /*b910*/  UMOV UR5, 0x10000000 ;  /* 0x1000000000057882 */ /* 0x000fe20000000000 */
[----:B------:R-:W-:Y:S01]  /*b920*/  R2UR UR8, R0 ;  /* 0x00000000000872ca */ /* 0x000fe200000e0000 */
[----:B------:R-:W-:Y:S01]  /*b930*/  UIADD3.X UR17, URZ, UR15, URZ, UP0, !UPT ;  /* 0x0000000f3f117290 */ /* 0x000fe200087fe43f */
[----:B------:R-:W-:Y:S01]  /*b940*/  R2UR UR11, R3 ;  /* 0x00000000030b72ca */ /* 0x000fe200000e0000 */
[----:B------:R-:W-:Y:S01]  /*b950*/  UMOV UR10, URZ ;  /* 0x0000003f000a7c82 */ /* 0x000fe20008000000 */
[----:B------:R-:W-:Y:S01]  /*b960*/  R2UR UR12, R10 ;  /* 0x000000000a0c72ca */ /* 0x000fe200000e0000 */
[----:B------:R-:W-:Y:S01]  /*b970*/  VIADD R0, R0, 0x1 ;  /* 0x0000000100007836 */ /* 0x000fe20000000000 */
[----:B------:R-:W-:-:S04]  /*b980*/  R2UR UR13, R2 ;  /* 0x00000000020d72ca */ /* 0x000fc800000e0000 */
[C---:B------:R-:W-:Y:S01]  /*b990*/  ISETP.NE.AND P2, PT, R0.reuse, 0x2, PT ;  /* 0x000000020000780c */ /* 0x040fe20003f45270 */
[----:B------:R-:W-:Y:S02]  /*b9a0*/  UIADD3 UR9, UR9, 0x1c450, URZ ;  /* 0x0001c45009097890 */ /* 0x000fe4000fffe03f */
[----:B------:R-:W-:Y:S01]  /*b9b0*/  ULEA UR8, UR8, UR4, 0xd ;  /* 0x0000000408087291 */ /* 0x000fe2000f8e683f */
[----:B------:R-:W-:Y:S02]  /*b9c0*/  SEL R6, RZ, 0x1, P2 ;  /* 0x00000001ff067807 */ /* 0x000fe40001000000 */
[----:B------:R-:W-:Y:S01]  /*b9d0*/  UMOV UR4, 0x0 ;  /* 0x0000000000047882 */ /* 0x000fe20000000000 */
[----:B------:R-:W-:Y:S02]  /*b9e0*/  SEL R0, R0, RZ, P2 ;  /* 0x000000ff00007207 */ /* 0x000fe40001000000 */
[----:B------:R-:W-:Y:S02]  /*b9f0*/  LOP3.LUT R5, R5, R6, RZ, 0x3c, !PT ;  /* 0x0000000605057212 */ /* 0x000fe400078e3cff */
[----:B------:R-:W-:Y:S01]  /*ba00*/  MOV R6, 0x40 ;  /* 0x0000004000067802 */ /* 0x000fe20000000f00 */
[----:B------:R1:W-:Y:S02]  /*ba10*/  UTMALDG.4D [UR8], [UR16], desc[UR4] ;  /* 0x00000408100075b4 */ /* 0x0003e40008019000 */
[----:B-1----:R-:W-:-:S04]  /*ba20*/  NOP ;  /* 0x0000000000007918 */ /* 0x002fc80000000000 */
.L_x_80:
[----:B------:R-:W-:Y:S05]  /*ba30*/  BSYNC B1 ;  /* 0x0000000000017941 */ /* 0x000fea0003800000 */
.L_x_79:
[----:B------:R-:W-:Y:S01]  /*ba40*/  LOP3.LUT P2, RZ, R4, 0xff, RZ, 0xc0, !PT ;  /* 0x000000ff04ff7812 */ /* 0x000fe2000784c0ff */
[----:B------:R-:W-:-:S12]  /*ba50*/  BSSY B1, `(.L_x_84) ;  /* 0x0000009000017945 */ /* 0x000fd80003800000 */
[----:B------:R-:W-:Y:S05]  /*ba60*/  @!P2 BRA `(.L_x_85) ;  /* 0x00000000001ca947 */ /* 0x000fea0003800000 */
[----:B------:R-:W1:Y:S01]  /*ba70*/  S2R R7, SR_CgaCtaId ;  /* 0x0000000000077919 */ /* 0x000e620000008800 */
[----:B------:R-:W-:-:S04]  /*ba80*/  MOV R4, 0x400 ;  /* 0x0000040000047802 */ /* 0x000fc80000000f00 */
[----:B-1----:R-:W-:Y:S02]  /*ba90*/  LEA R7, R7, R4, 0x18 ;  /* 0x0000000407077211 */ /* 0x002fe400078ec0ff */
[----:B------:R-:W-:Y:S02]  /*baa0*/  SHF.L.U32 R4, RZ, 0x1f, RZ ;  /* 0x0000001fff047819 */ /* 0x000fe400000006ff */
[----:B------:R1:W-:Y:S02]  /*bab0*/  SYNCS.ARRIVE.TRANS64.A1T0 RZ, [R7+URZ+0x1c4b0], RZ ;  /* 0x01c4b0ff07ff79a7 */ /* 0x0003e4000810003f */
[----:B------:R-:W2:Y:S02]  /*bac0*/  SYNCS.PHASECHK.TRANS64.TRYWAIT P2, [R7+URZ+0x1c4b0], R4 ;  /* 0x01c4b004070075a7 */ /* 0x000ea4000804017f */
[----:B-12---:R-:W-:Y:S05]  /*bad0*/  @!P2 BRA `(.L_x_86) ;  /* 0x000000140088a947 */ /* 0x006fea0003800000 */
.L_x_85:
[----:B------:R-:W-:Y:S05]  /*bae0*/  BSYNC B1 ;  /* 0x0000000000017941 */ /* 0x000fea0003800000 */
.L_x_84:
[----:B------:R-:W-:Y:S04]  /*baf0*/  BSSY B1, `(.L_x_87) ;  /* 0x0000028000017945 */ /* 0x000fe80003800000 */
[----:B------:R-:W-:Y:S05]  /*bb00*/  @!P6 BRA `(.L_x_88) ;  /* 0x000000000098e947 */ /* 0x000fea0003800000 */
[----:B-1----:R-:W1:Y:S01]  /*bb10*/  S2R R7, SR_CgaCtaId ;  /* 0x0000000000077919 */ /* 0x002e620000008800 */
[----:B------:R-:W-:Y:S02]  /*bb20*/  MOV R4, 0x400 ;  /* 0x0000040000047802 */ /* 0x000fe40000000f00 */
[----:B------:R-:W-:Y:S02]  /*bb30*/  SHF.L.U32 R9, R5, 0x1f, RZ ;  /* 0x0000001f05097819 */ /* 0x000fe400000006ff */
[----:B-1----:R-:W-:-:S05]  /*bb40*/  LEA R7, R7, R4, 0x18 ;  /* 0x0000000407077211 */ /* 0x002fca00078ec0ff */
[----:B------:R-:W-:-:S04]  /*bb50*/  IMAD R4, R0, 0x8, R7 ;  /* 0x0000000800047824 */ /* 0x000fc800078e0207 */
[----:B------:R-:W1:Y:S02]  /*bb60*/  SYNCS.PHASECHK.TRANS64.TRYWAIT P2, [R4+URZ+0x1c460], R9 ;  /* 0x01c46009040075a7 */ /* 0x000e64000804017f */
[----:B-1----:R-:W-:Y:S05]  /*bb70*/  @!P2 BRA `(.L_x_89) ;  /* 0x000000140074a947 */ /* 0x002fea0003800000 */
.L_x_133:
[----:B------:R-:W-:Y:S01]  /*bb80*/  UPRMT UR4, UR6, 0x9910, URZ ;  /* 0x0000991006047896 */ /* 0x000fe2000800003f */
[----:B-1----:R-:W-:-:S03]  /*bb90*/  @P1 IMAD.MOV.U32 R9, RZ, RZ, 0x2000 ;  /* 0x00002000ff091424 */ /* 0x002fc600078e00ff */
[----:B------:R-:W-:Y:S01]  /*bba0*/  UISETP.NE.AND UP0, UPT, UR4, 0x2, UPT ;  /* 0x000000020400788c */ /* 0x000fe2000bf05270 */
[----:B------:R1:W-:Y:S05]  /*bbb0*/  @P1 SYNCS.ARRIVE.TRANS64 RZ, [R4+URZ+0x1c450], R9 ;  /* 0x01c4500904ff19a7 */ /* 0x0003ea000800003f */
[----:B------:R-:W-:-:S13]  /*bbc0*/  PLOP3.LUT P2, PT, PT, PT, UP0, 0x80, 0x0 ;  /* 0x000000000000781c */ /* 0x000fda0003f4f008 */
[----:B-1----:R-:W-:Y:S05]  /*bbd0*/  @P2 BRA `(.L_x_90) ;  /* 0x0000000000042947 */ /* 0x002fea0003800000 */
[----:B------:R-:W-:Y:S01]  /*bbe0*/  BPT.TRAP 0x1 ;  /* 0x000000040000795c */ /* 0x000fe20000300000 */
.L_x_90:
[----:B------:R-:W-:Y:S05]  /*bbf0*/  @P0 BRA `(.L_x_91) ;  /* 0x0000000000040947 */ /* 0x000fea0003800000 */
[----:B------:R-:W-:Y:S01]  /*bc00*/  BPT.TRAP 0x1 ;  /* 0x000000040000795c */ /* 0x000fe20000300000 */
.L_x_91:
[----:B------:R-:W-:Y:S01]  /*bc10*/  R2UR UR4, R7 ;  /* 0x00000000070472ca */ /* 0x000fe200000e0000 */
[----:B------:R-:W-:Y:S01]  /*bc20*/  UIADD3 UR16, UP0, UR14, 0xf0, URZ ;  /* 0x000000f00e107890 */ /* 0x000fe2000ff1e03f */
[----:B------:R-:W-:Y:S01]  /*bc30*/  R2UR UR11, R3 ;  /* 0x00000000030b72ca */ /* 0x000fe200000e0000 */
[----:B------:R-:W-:Y:S01]  /*bc40*/  UMOV UR10, URZ ;  /* 0x0000003f000a7c82 */ /* 0x000fe20008000000 */
[----:B------:R-:W-:Y:S01]  /*bc50*/  R2UR UR5, R6 ;  /* 0x00000000060572ca */ /* 0x000fe200000e0000 */
[----:B------:R-:W-:Y:S01]  /*bc60*/  UIADD3.X UR17, URZ, UR15, URZ, UP0, !UPT ;  /* 0x0000000f3f117290 */ /* 0x000fe200087fe43f */
[----:B------:R-:W-:Y:S02]  /*bc70*/  R2UR UR9, R4 ;  /* 0x00000000040972ca */ /* 0x000fe400000e0000 */
[----:B------:R-:W-:Y:S02]  /*bc80*/  R2UR UR8, R0 ;  /* 0x00000000000872ca */ /* 0x000fe400000e0000 */
[----:B------:R-:W-:-:S02]  /*bc90*/  R2UR UR12, R10 ;  /* 0x000000000a0c72ca */ /* 0x000fc400000e0000 */
[----:B------:R-:W-:Y:S02]  /*bca0*/  R2UR UR13, R2 ;  /* 0x00000000020d72ca */ /* 0x000fe400000e0000 */
[----:B------:R-:W-:-:S03]  /*bcb0*/  IADD3 R0, R0, 0x1, RZ ;  /* 0x0000000100007810 */ /* 0x000fc60007ffe0ff */
[----:B------:R-:W-:Y:S01]  /*bcc0*/  UIADD3 UR11, UR11, UR5, URZ ;  /* 0x000000050b0b7290 */ /* 0x000fe2000fffe03f */
[C---:B------:R-:W-:Y:S01]  /*bcd0*/  ISETP.NE.AND P2, PT, R0.reuse, 0x2, PT ;  /* 0x000000020000780c */ /* 0x040fe20003f45270 */
[----:B------:R-:W-:Y:S02]  /*bce0*/  UIADD3 UR9, UR9, 0x1c450, URZ ;  /* 0x0001c45009097890 */ /* 0x000fe4000fffe03f */
[----:B------:R-:W-:Y:S01]  /*bcf0*/  ULEA UR8, UR8, UR4, 0xd ;  /* 0x0000000408087291 */ /* 0x000fe2000f8e683f */
[----:B------:R-:W-:Y:S01]  /*bd00*/  SEL R2, RZ, 0x1, P2 ;  /* 0x00000001ff027807 */ /* 0x000fe20001000000 */
[----:B------:R-:W-:Y:S01]  /*bd10*/  UMOV UR5, 0x10000000 ;  /* 0x1000000000057882 */ /* 0x000fe20000000000 */
[----:B------:R-:W-:Y:S01]  /*bd20*/  UMOV UR4, 0x0 ;  /* 0x0000000000047882 */ /* 0x000fe20000000000 */
[----:B------:R-:W-:Y:S02]  /*bd30*/  SEL R0, R0, RZ, P2 ;  /* 0x000000ff00007207 */ /* 0x000fe40001000000 */
[----:B------:R-:W-:-:S03]  /*bd40*/  LOP3.LUT R5, R5, R2, RZ, 0x3c, !PT ;  /* 0x0000000205057212 */ /* 0x000fc600078e3cff */
[----:B------:R2:W-:Y:S02]  /*bd50*/  UTMALDG.4D [UR8], [UR16], desc[UR4] ;  /* 0x00000408100075b4 */ /* 0x0005e40008019000 */
[----:B--2---:R-:W-:Y:S02]  /*bd60*/  NOP ;  /* 0x0000000000007918 */ /* 0x004fe40000000000 */
.L_x_88:
[----:B------:R-:W-:Y:S05]  /*bd70*/  BSYNC B1 ;  /* 0x0000000000017941 */ /* 0x000fea0003800000 */
.L_x_87:
[----:B------:R-:W-:Y:S01]  /*bd80*/  VIADD R17, R17, UR7 ;  /* 0x0000000711117c36 */ /* 0x000fe20008000000 */
[----:B-1----:R-:W-:-:S04]  /*bd90*/  PRMT R4, RZ, 0x7610, R4 ;  /* 0x00007610ff047816 */ /* 0x002fc80000000004 */
[----:B------:R-:W-:-:S13]  /*bda0*/  ISETP.GE.AND P2, PT, R17, UR18, PT ;  /* 0x0000001211007c0c */ /* 0x000fda000bf46270 */
[----:B------:R-:W-:Y:S05]  /*bdb0*/  @!P2 BRA `(.L_x_92) ;  /* 0xfffffff80008a947 */ /* 0x000fea000383ffff */
[----:B------:R-:W-:Y:S05]  /*bdc0*/  BSYNC B0 ;  /* 0x0000000000007941 */ /* 0x000fea0003800000 */
.L_x_77:
[----:B------:R-:W-:Y:S05]  /*bdd0*/  EXIT ;  /* 0x000000000000794d */ /* 0x000fea0003800000 */
.L_x_76:
[----:B-1----:R-:W-:Y:S02]  /*bde0*/  ULDC UR4, c[0x0][0xa00] ;  /* 0x0002800000047ab9 */ /* 0x002fe40000000800 */
[----:B------:R-:W-:-:S13]  /*bdf0*/  ISETP.GE.AND P0, PT, R17, UR4, PT ;  /* 0x0000000411007c0c */ /* 0x000fda000bf06270 */
[----:B------:R-:W-:Y:S05]  /*be00*/  @P0 EXIT ;  /* 0x000000000000094d */ /* 0x000fea0003800000 */
[----:B------:R-:W-:Y:S01]  /*be10*/  LOP3.LUT P0, RZ, R2, 0x1f, RZ, 0xc0, !PT ;  /* 0x0000001f02ff7812 */ /* 0x000fe2000780c0ff */
[----:B------:R-:W-:Y:S01]  /*be20*/  BSSY B0, `(.L_x_93) ;  /* 0x00000e9000007945 */ /* 0x000fe20003800000 */
[----:B------:R-:W-:Y:S01]  /*be30*/  IMAD.MOV.U32 R5, RZ, RZ, 0x1 ;  /* 0x00000001ff057424 */ /* 0x000fe200078e00ff */
[----:B------:R-:W-:Y:S01]  /*be40*/  MOV R0, RZ ;  /* 0x000000ff00007202 */ /* 0x000fe20000000f00 */
[----:B------:R-:W-:Y:S01]  /*be50*/  IMAD.MOV.U32 R4, RZ, RZ, 0x1 ;  /* 0x00000001ff047424 */ /* 0x000fe200078e00ff */
[----:B------:R-:W-:Y:S01]  /*be60*/  PLOP3.LUT P0, PT, P0, P2, PT, 0x2a, 0x0 ;  /* 0x000000000000781c */ /* 0x000fe20000704572 */
[----:B------:R-:W-:Y:S01]  /*be70*/  ULOP3.LUT UR14, UR48, 0x2, URZ, 0xfc, !UPT ;  /* 0x00000002300e7892 */ /* 0x000fe2000f8efc3f */
[----:B------:R-:W-:Y:S01]  /*be80*/  ULDC.64 UR6, c[0x0][0x198] ;  /* 0x0000660000067ab9 */ /* 0x000fe20000000a00 */
[----:B------:R-:W-:-:S10]  /*be90*/  ULDC UR15, c[0x0][0xc] ;  /* 0x00000300000f7ab9 */ /* 0x000fd40000000800 */
.L_x_121:
[----:B------:R-:W1:Y:S01]  /*bea0*/  LDC R8, c[0x0][0xa04] ;  /* 0x00028100ff087b82 */ /* 0x000e620000000800 */
[----:B------:R-:W-:Y:S02]  /*beb0*/  ULDC UR4, c[0x0][0x28c] ;  /* 0x0000a30000047ab9 */ /* 0x000fe40000000800 */
[----:B------:R-:W-:-:S04]  /*bec0*/  UIADD3 UR4, UR4, 0x7f, URZ ;  /* 0x0000007f04047890 */ /* 0x000fc8000fffe03f */
[----:B------:R-:W-:Y:S01]  /*bed0*/  USHF.R.S32.HI UR5, URZ, 0x1f, UR4 ;  /* 0x0000001f3f057899 */ /* 0x000fe20008011404 */
[----:B------:R-:W2:Y:S03]  /*bee0*/  LDC R9, c[0x0][0xa10] ;  /* 0x00028400ff097b82 */ /* 0x000ea60000000800 */
[----:B------:R-:W-:-:S03]  /*bef0*/  ULEA.HI UR5, UR5, UR4, URZ, 0x7 ;  /* 0x0000000405057291 */ /* 0x000fc6000f8f383f */
[----:B------:R-:W-:Y:S01]  /*bf00*/  UMOV UR4, 0xffffffff ;  /* 0xffffffff00047882 */ /* 0x000fe20000000000 */
[----:B------:R-:W-:Y:S01]  /*bf10*/  USHF.R.S32.HI UR5, URZ, 0x7, UR5 ;  /* 0x000000073f057899 */ /* 0x000fe20008011405 */
        /* <DEDUP_REMOVED lines=8> */
[----:B-1----:R-:W-:-:S04]  /*bfa0*/  @P3 IMAD.HI.U32 R10, R17, R6, RZ ;  /* 0x00000006110a3227 */ /* 0x002fc800078e00ff */
[----:B------:R-:W-:Y:S01]  /*bfb0*/  IMAD.MOV.U32 R6, RZ, RZ, R17 ;  /* 0x000000ffff067224 */ /* 0x000fe200078e0011 */
[----:B------:R-:W-:-:S04]  /*bfc0*/  @P3 SHF.R.U32.HI R6, RZ, R7, R10 ;  /* 0x00000007ff063219 */ /* 0x000fc8000001160a */
[----:B------:R-:W-:Y:S01]  /*bfd0*/  MOV R7, R6 ;  /* 0x0000000600077202 */ /* 0x000fe20000000f00 */
[----:B--2---:R-:W-:-:S05]  /*bfe0*/  @P4 IMAD.HI.U32 R10, R6, R11, RZ ;  /* 0x0000000b060a4227 */ /* 0x004fca00078e00ff */
[----:B---3--:R-:W-:-:S05]  /*bff0*/  @P4 SHF.R.U32.HI R7, RZ, R13, R10 ;  /* 0x0000000dff074219 */ /* 0x008fca000001160a */
[----:B----4-:R-:W-:-:S04]  /*c000*/  @P5 IMAD.HI.U32 R10, R7, R2, RZ ;  /* 0x00000002070a5227 */ /* 0x010fc800078e00ff */
[----:B------:R-:W-:Y:S01]  /*c010*/  IMAD.MOV.U32 R2, RZ, RZ, R7 ;  /* 0x000000ffff027224 */ /* 0x000fe200078e0007 */
[----:B------:R-:W-:Y:S02]  /*c020*/  @P5 SHF.R.U32.HI R2, RZ, R3, R10 ;  /* 0x00000003ff025219 */ /* 0x000fe4000001160a */
[----:B------:R-:W-:-:S03]  /*c030*/  IADD3 R3, -R7, RZ, RZ ;  /* 0x000000ff07037210 */ /* 0x000fc60007ffe1ff */
[----:B------:R-:W-:Y:S02]  /*c040*/  IMAD.MOV R2, RZ, RZ, -R2 ;  /* 0x000000ffff027224 */ /* 0x000fe400078e0a02 */
[--C-:B------:R-:W-:Y:S02]  /*c050*/  IMAD R3, R9, R3, R6.reuse ;  /* 0x0000000309037224 */ /* 0x100fe400078e0206 */
[----:B------:R-:W-:Y:S02]  /*c060*/  IMAD.MOV R6, RZ, RZ, -R6 ;  /* 0x000000ffff067224 */ /* 0x000fe400078e0a06 */
[----:B------:R-:W-:Y:S02]  /*c070*/  IMAD R2, R12, R2, R7 ;  /* 0x000000020c027224 */ /* 0x000fe400078e0207 */
[----:B------:R-:W-:-:S05]  /*c080*/  IMAD R8, R8, R6, R17 ;  /* 0x0000000608087224 */ /* 0x000fca00078e0211 */
[----:B------:R-:W-:-:S04]  /*c090*/  LEA R8, R8, 0xff, 0x7 ;  /* 0x000000ff08087811 */ /* 0x000fc800078e38ff */
[----:B------:R-:W-:-:S04]  /*c0a0*/  SHF.R.S32.HI R7, RZ, 0x1f, R8 ;  /* 0x0000001fff077819 */ /* 0x000fc80000011408 */
[----:B------:R-:W-:-:S04]  /*c0b0*/  LEA.HI R7, R7, R8, RZ, 0x7 ;  /* 0x0000000807077211 */ /* 0x000fc800078f38ff */
[----:B------:R-:W-:-:S04]  /*c0c0*/  SHF.R.S32.HI R6, RZ, 0x7, R7 ;  /* 0x00000007ff067819 */ /* 0x000fc80000011407 */
[----:B------:R-:W-:Y:S01]  /*c0d0*/  VIMNMX R6, R6, UR5, PT ;  /* 0x0000000506067c48 */ /* 0x000fe2000bfe0100 */
[----:B------:R-:W-:Y:S06]  /*c0e0*/  BRA.DIV UR4, `(.L_x_94) ;  /* 0x00000012042c7947 */ /* 0x000fec000b800000 */
[----:B------:R-:W-:-:S13]  /*c0f0*/  ELECT P6, URZ, PT ;  /* 0x00000000003f782f */ /* 0x000fda00038c0000 */
.L_x_136:
[----:B------:R-:W-:Y:S01]  /*c100*/  ISETP.GT.AND P3, PT, R6, RZ, P6 ;  /* 0x000000ff0600720c */ /* 0x000fe20003764270 */
[----:B------:R-:W-:-:S12]  /*c110*/  BSSY B1, `(.L_x_95) ;  /* 0x0000026000017945 */ /* 0x000fd80003800000 */
[----:B------:R-:W-:Y:S05]  /*c120*/  @!P3 BRA `(.L_x_96) ;  /* 0x000000000090b947 */ /* 0x000fea0003800000 */
[----:B------:R-:W1:Y:S01]  /*c130*/  S2R R8, SR_CgaCtaId ;  /* 0x0000000000087919 */ /* 0x000e620000008800 */
[----:B------:R-:W-:-:S04]  /*c140*/  MOV R7, 0x400 ;  /* 0x0000040000077802 */ /* 0x000fc80000000f00 */
[----:B-1----:R-:W-:Y:S02]  /*c150*/  LEA R9, R8, R7, 0x18 ;  /* 0x0000000708097211 */ /* 0x002fe400078ec0ff */
[----:B------:R-:W-:-:S03]  /*c160*/  SHF.L.U32 R7, R4, 0x1f, RZ ;  /* 0x0000001f04077819 */ /* 0x000fc600000006ff */
[----:B------:R-:W-:-:S04]  /*c170*/  IMAD R8, R0, 0x8, R9 ;  /* 0x0000000800087824 */ /* 0x000fc800078e0209 */
[----:B------:R-:W1:Y:S02]  /*c180*/  SYNCS.PHASECHK.TRANS64.TRYWAIT P4, [R8+URZ+0x1c428], R7 ;  /* 0x01c42807080075a7 */ /* 0x000e64000808017f */
[----:B-1----:R-:W-:Y:S05]  /*c190*/  @!P4 BRA `(.L_x_97) ;  /* 0x000000100020c947 */ /* 0x002fea0003800000 */
.L_x_137:
[----:B------:R-:W-:Y:S01]  /*c1a0*/  UPRMT UR4, UR14, 0x9910, URZ ;  /* 0x000099100e047896 */ /* 0x000fe2000800003f */
[----:B-1----:R-:W-:-:S03]  /*c1b0*/  @P2 MOV R7, 0x4000 ;  /* 0x0000400000072802 */ /* 0x002fc60000000f00 */
[----:B------:R-:W-:Y:S01]  /*c1c0*/  UISETP.NE.AND UP0, UPT, UR4, 0x2, UPT ;  /* 0x000000020400788c */ /* 0x000fe2000bf05270 */
[----:B------:R1:W-:Y:S05]  /*c1d0*/  @P2 SYNCS.ARRIVE.TRANS64 RZ, [R8+URZ+0x1c400], R7 ;  /* 0x01c4000708ff29a7 */ /* 0x0003ea000800003f */
[----:B------:R-:W-:-:S13]  /*c1e0*/  PLOP3.LUT P4, PT, PT, PT, UP0, 0x80, 0x0 ;  /* 0x000000000000781c */ /* 0x000fda0003f8f008 */
[----:B-1----:R-:W-:Y:S05]  /*c1f0*/  @P4 BRA `(.L_x_98) ;  /* 0x0000000000044947 */ /* 0x002fea0003800000 */
[----:B------:R-:W-:Y:S01]  /*c200*/  BPT.TRAP 0x1 ;  /* 0x000000040000795c */ /* 0x000fe20000300000 */
.L_x_98:
[----:B------:R-:W-:Y:S05]  /*c210*/  @P0 BRA `(.L_x_99) ;  /* 0x0000000000040947 */ /* 0x000fea0003800000 */
[----:B------:R-:W-:Y:S01]  /*c220*/  BPT.TRAP 0x1 ;  /* 0x000000040000795c */ /* 0x000fe20000300000 */
.L_x_99:
[----:B------:R-:W-:Y:S01]  /*c230*/  IMAD R9, R0, 0x4000, R9 ;  /* 0x0000400000097824 */ /* 0x000fe200078e0209 */
[----:B------:R-:W-:Y:S01]  /*c240*/  R2UR UR9, R8 ;  /* 0x00000000080972ca */ /* 0x000fe200000e0000 */
[----:B------:R-:W-:Y:S01]  /*c250*/  UIADD3 UR4, UP0, UR6, 0x1f0, URZ ;  /* 0x000001f006047890 */ /* 0x000fe2000ff1e03f */
[----:B------:R-:W-:Y:S01]  /*c260*/  R2UR UR12, R3 ;  /* 0x00000000030c72ca */ /* 0x000fe200000e0000 */
[----:B------:R-:W-:Y:S01]  /*c270*/  UMOV UR16, 0x0 ;  /* 0x0000000000107882 */ /* 0x000fe20000000000 */
[----:B------:R-:W-:Y:S01]  /*c280*/  R2UR UR8, R9 ;  /* 0x00000000090872ca */ /* 0x000fe200000e0000 */
[----:B------:R-:W-:Y:S01]  /*c290*/  UIADD3.X UR5, URZ, UR7, URZ, UP0, !UPT ;  /* 0x000000073f057290 */ /* 0x000fe200087fe43f */
[----:B------:R-:W-:Y:S01]  /*c2a0*/  R2UR UR13, R2 ;  /* 0x00000000020d72ca */ /* 0x000fe200000e0000 */
[----:B------:R-:W-:Y:S01]  /*c2b0*/  UMOV UR17, 0x10000000 ;  /* 0x1000000000117882 */ /* 0x000fe20000000000 */
[----:B------:R-:W-:Y:S01]  /*c2c0*/  UMOV UR10, URZ ;  /* 0x0000003f000a7c82 */ /* 0x000fe20008000000 */
[----:B------:R-:W-:Y:S01]  /*c2d0*/  UMOV UR11, URZ ;  /* 0x0000003f000b7c82 */ /* 0x000fe20008000000 */
[----:B------:R-:W-:-:S03]  /*c2e0*/  VIADD R0, R0, 0x1 ;  /* 0x0000000100007836 */ /* 0x000fc60000000000 */
[----:B------:R-:W-:Y:S02]  /*c2f0*/  UIADD3 UR9, UR9, 0x1c400, URZ ;  /* 0x0001c40009097890 */ /* 0x000fe4000fffe03f */
[C---:B------:R-:W-:Y:S02]  /*c300*/  ISETP.NE.AND P4, PT, R0.reuse, 0x5, PT ;  /* 0x000000050000780c */ /* 0x040fe40003f85270 */
[----:B------:R-:W-:Y:S02]  /*c310*/  UIADD3 UR8, UR8, 0x4000, URZ ;  /* 0x0000400008087890 */ /* 0x000fe4000fffe03f */
[----:B------:R-:W-:Y:S02]  /*c320*/  SEL R7, RZ, 0x1, P4 ;  /* 0x00000001ff077807 */ /* 0x000fe40002000000 */
[----:B------:R-:W-:Y:S02]  /*c330*/  SEL R0, R0, RZ, P4 ;  /* 0x000000ff00007207 */ /* 0x000fe40002000000 */
[----:B------:R-:W-:-:S03]  /*c340*/  LOP3.LUT R4, R4, R7, RZ, 0x3c, !PT ;  /* 0x0000000704047212 */ /* 0x000fc600078e3cff */
[----:B------:R1:W-:Y:S02]  /*c350*/  UTMALDG.4D [UR8], [UR4], desc[UR16] ;  /* 0x00001008040075b4 */ /* 0x0003e40008019000 */
[----:B-1----:R-:W-:Y:S02]  /*c360*/  NOP ;  /* 0x0000000000007918 */ /* 0x002fe40000000000 */
.L_x_96:
[----:B------:R-:W-:Y:S05]  /*c370*/  BSYNC B1 ;  /* 0x0000000000017941 */ /* 0x000fea0003800000 */
.L_x_95:
        /* <DEDUP_REMOVED lines=10> */
.L_x_101:
[----:B------:R-:W-:Y:S05]  /*c420*/  BSYNC B1 ;  /* 0x0000000000017941 */ /* 0x000fea0003800000 */
.L_x_100:
[----:B------:R-:W-:Y:S01]  /*c430*/  BSSY B1, `(.L_x_103) ;  /* 0x0000028000017945 */ /* 0x000fe20003800000 */
[----:B------:R-:W-:-:S03]  /*c440*/  MOV R9, RZ ;  /* 0x000000ff00097202 */ /* 0x000fc60000000f00 */
[----:B------:R-:W-:Y:S05]  /*c450*/  @!P3 BRA `(.L_x_104) ;  /* 0x000000000094b947 */ /* 0x000fea0003800000 */
[----:B-1----:R-:W1:Y:S01]  /*c460*/  S2R R8, SR_CgaCtaId ;  /* 0x0000000000087919 */ /* 0x002e620000008800 */
[----:B------:R-:W-:-:S04]  /*c470*/  MOV R5, 0x400 ;  /* 0x0000040000057802 */ /* 0x000fc80000000f00 */
[----:B-1----:R-:W-:Y:S02]  /*c480*/  LEA R5, R8, R5, 0x18 ;  /* 0x0000000508057211 */ /* 0x002fe400078ec0ff */
[----:B------:R-:W-:-:S03]  /*c490*/  SHF.L.U32 R8, R4, 0x1f, RZ ;  /* 0x0000001f04087819 */ /* 0x000fc600000006ff */
[----:B------:R-:W-:-:S04]  /*c4a0*/  IMAD R7, R0, 0x8, R5 ;  /* 0x0000000800077824 */ /* 0x000fc800078e0205 */
[----:B------:R-:W1:Y:S02]  /*c4b0*/  SYNCS.PHASECHK.TRANS64.TRYWAIT P3, [R7+URZ+0x1c428], R8 ;  /* 0x01c42808070075a7 */ /* 0x000e64000806017f */
[----:B-1----:R-:W-:Y:S05]  /*c4c0*/  @!P3 BRA `(.L_x_105) ;  /* 0x0000000c007cb947 */ /* 0x002fea0003800000 */
.L_x_138:
[----:B------:R-:W-:Y:S01]  /*c4d0*/  UPRMT UR4, UR14, 0x9910, URZ ;  /* 0x000099100e047896 */ /* 0x000fe2000800003f */
[----:B-1----:R-:W-:-:S03]  /*c4e0*/  @P2 IMAD.MOV.U32 R8, RZ, RZ, 0x4000 ;  /* 0x00004000ff082424 */ /* 0x002fc600078e00ff */
[----:B------:R-:W-:Y:S01]  /*c4f0*/  UISETP.NE.AND UP0, UPT, UR4, 0x2, UPT ;  /* 0x000000020400788c */ /* 0x000fe2000bf05270 */
[----:B------:R1:W-:Y:S05]  /*c500*/  @P2 SYNCS.ARRIVE.TRANS64 RZ, [R7+URZ+0x1c400], R8 ;  /* 0x01c4000807ff29a7 */ /* 0x0003ea000800003f */
[----:B------:R-:W-:-:S13]  /*c510*/  PLOP3.LUT P3, PT, PT, PT, UP0, 0x80, 0x0 ;  /* 0x000000000000781c */ /* 0x000fda0003f6f008 */
[----:B-1----:R-:W-:Y:S05]  /*c520*/  @P3 BRA `(.L_x_106) ;  /* 0x0000000000043947 */ /* 0x002fea0003800000 */
[----:B------:R-:W-:Y:S01]  /*c530*/  BPT.TRAP 0x1 ;  /* 0x000000040000795c */ /* 0x000fe20000300000 */
.L_x_106:
[----:B------:R-:W-:Y:S05]  /*c540*/  @P0 BRA `(.L_x_107) ;  /* 0x0000000000040947 */ /* 0x000fea0003800000 */
[----:B------:R-:W-:Y:S01]  /*c550*/  BPT.TRAP 0x1 ;  /* 0x000000040000795c */ /* 0x000fe20000300000 */
.L_x_107:
[----:B------:R-:W-:Y:S01]  /*c560*/  LEA R5, R0, R5, 0xe ;  /* 0x0000000500057211 */ /* 0x000fe200078e70ff */
[----:B------:R-:W-:Y:S01]  /*c570*/  UIADD3 UR4, UP0, UR6, 0x2f0, URZ ;  /* 0x000002f006047890 */ /* 0x000fe2000ff1e03f */
[----:B------:R-:W-:Y:S01]  /*c580*/  R2UR UR9, R7 ;  /* 0x00000000070972ca */ /* 0x000fe200000e0000 */
[----:B------:R-:W-:Y:S01]  /*c590*/  UMOV UR16, 0x0 ;  /* 0x0000000000107882 */ /* 0x000fe20000000000 */
[----:B------:R-:W-:Y:S01]  /*c5a0*/  R2UR UR8, R5 ;  /* 0x00000000050872ca */ /* 0x000fe200000e0000 */
[----:B------:R-:W-:Y:S01]  /*c5b0*/  UIADD3.X UR5, URZ, UR7, URZ, UP0, !UPT ;  /* 0x000000073f057290 */ /* 0x000fe200087fe43f */
[----:B------:R-:W-:Y:S01]  /*c5c0*/  R2UR UR12, R3 ;  /* 0x00000000030c72ca */ /* 0x000fe200000e0000 */
[----:B------:R-:W-:Y:S01]  /*c5d0*/  UMOV UR17, 0x10000000 ;  /* 0x1000000000117882 */ /* 0x000fe20000000000 */
[----:B------:R-:W-:Y:S01]  /*c5e0*/  R2UR UR13, R2 ;  /* 0x00000000020d72ca */ /* 0x000fe200000e0000 */
[----:B------:R-:W-:Y:S01]  /*c5f0*/  UMOV UR10, URZ ;  /* 0x0000003f000a7c82 */ /* 0x000fe20008000000 */
[----:B------:R-:W-:Y:S01]  /*c600*/  UMOV UR11, URZ ;  /* 0x0000003f000b7c82 */ /* 0x000fe20008000000 */
[----:B------:R-:W-:-:S02]  /*c610*/  VIADD R0, R0, 0x1 ;  /* 0x0000000100007836 */ /* 0x000fc40000000000 */
[----:B------:R-:W-:Y:S02]  /*c620*/  IMAD.MOV.U32 R9, RZ, RZ, 0x1 ;  /* 0x00000001ff097424 */ /* 0x000fe400078e00ff */
[----:B------:R-:W-:Y:S01]  /*c630*/  UIADD3 UR9, UR9, 0x1c400, URZ ;  /* 0x0001c40009097890 */ /* 0x000fe2000fffe03f */
[----:B------:R-:W-:Y:S01]  /*c640*/  ISETP.NE.AND P3, PT, R0, 0x5, PT ;  /* 0x000000050000780c */ /* 0x000fe20003f65270 */
[----:B------:R-:W-:-:S03]  /*c650*/  UIADD3 UR8, UR8, 0x4000, URZ ;  /* 0x0000400008087890 */ /* 0x000fc6000fffe03f */
[----:B------:R-:W-:Y:S02]  /*c660*/  SEL R5, RZ, 0x1, P3 ;  /* 0x00000001ff057807 */ /* 0x000fe40001800000 */
[----:B------:R-:W-:Y:S02]  /*c670*/  SEL R0, R0, RZ, P3 ;  /* 0x000000ff00007207 */ /* 0x000fe40001800000 */
[----:B------:R-:W-:Y:S02]  /*c680*/  LOP3.LUT R4, R4, R5, RZ, 0x3c, !PT ;  /* 0x0000000504047212 */ /* 0x000fe400078e3cff */
[----:B------:R2:W-:Y:S02]  /*c690*/  UTMALDG.4D [UR8], [UR4], desc[UR16] ;  /* 0x00001008040075b4 */ /* 0x0005e40008019000 */
[----:B--2---:R-:W-:-:S03]  /*c6a0*/  NOP ;  /* 0x0000000000007918 */ /* 0x004fc60000000000 */
.L_x_104:
[----:B------:R-:W-:Y:S05]  /*c6b0*/  BSYNC B1 ;  /* 0x0000000000017941 */ /* 0x000fea0003800000 */
.L_x_103:
[----:B------:R-:W-:Y:S01]  /*c6c0*/  ISETP.GE.AND P3, PT, R6, 0x2, PT ;  /* 0x000000020600780c */ /* 0x000fe20003f66270 */
[----:B------:R-:W-:-:S12]  /*c6d0*/  BSSY B1, `(.L_x_108) ;  /* 0x0000058000017945 */ /* 0x000fd80003800000 */
[----:B------:R-:W-:Y:S05]  /*c6e0*/  @!P3 BRA `(.L_x_109) ;  /* 0x000000040058b947 */ /* 0x000fea0003800000 */
[----:B------:R-:W-:-:S07]  /*c6f0*/  SHF.L.U32 R6, R6, 0x1, RZ ;  /* 0x0000000106067819 */ /* 0x000fce00000006ff */
.L_x_120:
[----:B------:R-:W-:Y:S04]  /*c700*/  BSSY B2, `(.L_x_110) ;  /* 0x0000027000027945 */ /* 0x000fe80003800000 */
        /* <DEDUP_REMOVED lines=8> */
.L_x_139:
[----:B------:R-:W-:Y:S01]  /*c790*/  UPRMT UR4, UR14, 0x9910, URZ ;  /* 0x000099100e047896 */ /* 0x000fe2000800003f */
[----:B-1----:R-:W-:-:S03]  /*c7a0*/  @P2 IMAD.MOV.U32 R8, RZ, RZ, 0x4000 ;  /* 0x00004000ff082424 */ /* 0x002fc600078e00ff */
[----:B------:R-:W-:Y:S01]  /*c7b0*/  UISETP.NE.AND UP0, UPT, UR4, 0x2, UPT ;  /* 0x000000020400788c */ /* 0x000fe2000bf05270 */
[----:B------:R1:W-:Y:S05]  /*c7c0*/  @P2 SYNCS.ARRIVE.TRANS64 RZ, [R7+URZ+0x1c400], R8 ;  /* 0x01c4000807ff29a7 */ /* 0x0003ea000800003f */
[----:B------:R-:W-:-:S13]  /*c7d0*/  PLOP3.LUT P3, PT, PT, PT, UP0, 0x80, 0x0 ;  /* 0x000000000000781c */ /* 0x000fda0003f6f008 */
[----:B-1----:R-:W-:Y:S05]  /*c7e0*/  @P3 BRA `(.L_x_113) ;  /* 0x0000000000043947 */ /* 0x002fea0003800000 */
[----:B------:R-:W-:Y:S01]  /*c7f0*/  BPT.TRAP 0x1 ;  /* 0x000000040000795c */ /* 0x000fe20000300000 */
.L_x_113:
[----:B------:R-:W-:Y:S05]  /*c800*/  @P0 BRA `(.L_x_114) ;  /* 0x0000000000040947 */ /* 0x000fea0003800000 */
[----:B------:R-:W-:Y:S01]  /*c810*/  BPT.TRAP 0x1 ;  /* 0x000000040000795c */ /* 0x000fe20000300000 */
.L_x_114:
        /* <DEDUP_REMOVED lines=10> */
[----:B------:R-:W-:Y:S01]  /*c8c0*/  R2UR UR13, R2 ;  /* 0x00000000020d72ca */ /* 0x000fe200000e0000 */
[----:B------:R-:W-:-:S04]  /*c8d0*/  VIADD R0, R0, 0x1 ;  /* 0x0000000100007836 */ /* 0x000fc80000000000 */
[----:B------:R-:W-:Y:S01]  /*c8e0*/  UIADD3 UR9, UR9, 0x1c400, URZ ;  /* 0x0001c40009097890 */ /* 0x000fe2000fffe03f */
[C---:B------:R-:W-:Y:S01]  /*c8f0*/  ISETP.NE.AND P3, PT, R0.reuse, 0x5, PT ;  /* 0x000000050000780c */ /* 0x040fe20003f65270 */
[----:B------:R-:W-:Y:S02]  /*c900*/  UIADD3 UR8, UR8, 0x4000, URZ ;  /* 0x0000400008087890 */ /* 0x000fe4000fffe03f */
[----:B------:R-:W-:Y:S01]  /*c910*/  USHF.L.U32 UR11, UR11, 0x7, URZ ;  /* 0x000000070b0b7899 */ /* 0x000fe2000800063f */
[----:B------:R-:W-:Y:S02]  /*c920*/  SEL R5, RZ, 0x1, P3 ;  /* 0x00000001ff057807 */ /* 0x000fe40001800000 */
[----:B------:R-:W-:Y:S02]  /*c930*/  SEL R0, R0, RZ, P3 ;  /* 0x000000ff00007207 */ /* 0x000fe40001800000 */
[----:B------:R-:W-:-:S04]  /*c940*/  LOP3.LUT R4, R4, R5, RZ, 0x3c, !PT ;  /* 0x0000000504047212 */ /* 0x000fc800078e3cff */
[----:B------:R2:W-:Y:S02]  /*c950*/  UTMALDG.4D [UR8], [UR4], desc[UR16] ;  /* 0x00001008040075b4 */ /* 0x0005e40008019000 */
[----:B--2---:R-:W-:Y:S01]  /*c960*/  NOP ;  /* 0x0000000000007918 */ /* 0x004fe20000000000 */
.L_x_111:
[----:B------:R-:W-:Y:S05]  /*c970*/  BSYNC B2 ;  /* 0x0000000000027941 */ /* 0x000fea0003800000 */
.L_x_110:
[----:B------:R-:W-:Y:S01]  /*c980*/  ISETP.LT.OR P3, PT, R6, 0x4, !P6 ;  /* 0x000000040600780c */ /* 0x000fe20007761670 */
[----:B------:R-:W-:-:S12]  /*c990*/  BSSY B2, `(.L_x_115) ;  /* 0x0000028000027945 */ /* 0x000fd80003800000 */
[----:B------:R-:W-:Y:S05]  /*c9a0*/  @P3 BRA `(.L_x_116) ;  /* 0x0000000000983947 */ /* 0x000fea0003800000 */
[----:B-1----:R-:W1:Y:S01]  /*c9b0*/  S2R R8, SR_CgaCtaId ;  /* 0x0000000000087919 */ /* 0x002e620000008800 */
[----:B------:R-:W-:-:S04]  /*c9c0*/  MOV R5, 0x400 ;  /* 0x0000040000057802 */ /* 0x000fc80000000f00 */
[----:B-1----:R-:W-:Y:S02]  /*c9d0*/  LEA R5, R8, R5, 0x18 ;  /* 0x0000000508057211 */ /* 0x002fe400078ec0ff */
[----:B------:R-:W-:-:S03]  /*c9e0*/  SHF.L.U32 R8, R4, 0x1f, RZ ;  /* 0x0000001f04087819 */ /* 0x000fc600000006ff */
[----:B------:R-:W-:-:S04]  /*c9f0*/  IMAD R7, R0, 0x8, R5 ;  /* 0x0000000800077824 */ /* 0x000fc800078e0205 */
[----:B------:R-:W1:Y:S02]  /*ca00*/  SYNCS.PHASECHK.TRANS64.TRYWAIT P3, [R7+URZ+0x1c428], R8 ;  /* 0x01c42808070075a7 */ /* 0x000e64000806017f */
[----:B-1----:R-:W-:Y:S05]  /*ca10*/  @!P3 BRA `(.L_x_117) ;  /* 0x000000080050b947 */ /* 0x002fea0003800000 */
.L_x_140:
[----:B------:R-:W-:Y:S01]  /*ca20*/  UPRMT UR4, UR14, 0x9910, URZ ;  /* 0x000099100e047896 */ /* 0x000fe2000800003f */
[----:B-1----:R-:W-:-:S03]  /*ca30*/  @P1 MOV R8, 0x4000 ;  /* 0x0000400000081802 */ /* 0x002fc60000000f00 */
[----:B------:R-:W-:Y:S01]  /*ca40*/  UISETP.NE.AND UP0, UPT, UR4, 0x2, UPT ;  /* 0x000000020400788c */ /* 0x000fe2000bf05270 */
[----:B------:R1:W-:Y:S05]  /*ca50*/  @P1 SYNCS.ARRIVE.TRANS64 RZ, [R7+URZ+0x1c400], R8 ;  /* 0x01c4000807ff19a7 */ /* 0x0003ea000800003f */
[----:B------:R-:W-:-:S13]  /*ca60*/  PLOP3.LUT P3, PT, PT, PT, UP0, 0x80, 0x0 ;  /* 0x000000000000781c */ /* 0x000fda0003f6f008 */
[----:B-1----:R-:W-:Y:S05]  /*ca70*/  @P3 BRA `(.L_x_118) ;  /* 0x0000000000043947 */ /* 0x002fea0003800000 */
[----:B------:R-:W-:Y:S01]  /*ca80*/  BPT.TRAP 0x1 ;  /* 0x000000040000795c */ /* 0x000fe20000300000 */
.L_x_118:
[----:B------:R-:W-:Y:S05]  /*ca90*/  @P0 BRA `(.L_x_119) ;  /* 0x0000000000040947 */ /* 0x000fea0003800000 */
[----:B------:R-:W-:Y:S01]  /*caa0*/  BPT.TRAP 0x1 ;  /* 0x000000040000795c */ /* 0x000fe20000300000 */
.L_x_119:
        /* <DEDUP_REMOVED lines=11> */
[----:B------:R-:W-:Y:S01]  /*cb60*/  VIADD R0, R0, 0x1 ;  /* 0x0000000100007836 */ /* 0x000fe20000000000 */
[----:B------:R-:W-:-:S02]  /*cb70*/  IADD3 R9, R9, 0x1, RZ ;  /* 0x0000000109097810 */ /* 0x000fc40007ffe0ff */
[----:B------:R-:W-:Y:S02]  /*cb80*/  UIADD3 UR9, UR9, 0x1c400, URZ ;  /* 0x0001c40009097890 */ /* 0x000fe4000fffe03f */
[----:B------:R-:W-:Y:S01]  /*cb90*/  USHF.L.U32 UR11, UR11, 0x7, URZ ;  /* 0x000000070b0b7899 */ /* 0x000fe2000800063f */
[----:B------:R-:W-:Y:S01]  /*cba0*/  ISETP.NE.AND P3, PT, R0, 0x5, PT ;  /* 0x000000050000780c */ /* 0x000fe20003f65270 */
[----:B------:R-:W-:-:S03]  /*cbb0*/  UIADD3 UR8, UR8, 0x4000, URZ ;  /* 0x0000400008087890 */ /* 0x000fc6000fffe03f */
[----:B------:R-:W-:Y:S02]  /*cbc0*/  SEL R5, RZ, 0x1, P3 ;  /* 0x00000001ff057807 */ /* 0x000fe40001800000 */
[----:B------:R-:W-:Y:S02]  /*cbd0*/  SEL R0, R0, RZ, P3 ;  /* 0x000000ff00007207 */ /* 0x000fe40001800000 */
[----:B------:R-:W-:Y:S02]  /*cbe0*/  LOP3.LUT R4, R4, R5, RZ, 0x3c, !PT ;  /* 0x0000000504047212 */ /* 0x000fe400078e3cff */
[----:B------:R2:W-:Y:S02]  /*cbf0*/  UTMALDG.4D [UR8], [UR4], desc[UR16] ;  /* 0x00001008040075b4 */ /* 0x0005e40008019000 */
[----:B--2---:R-:W-:-:S03]  /*cc00*/  NOP ;  /* 0x0000000000007918 */ /* 0x004fc60000000000 */
.L_x_116:
[----:B------:R-:W-:Y:S05]  /*cc10*/  BSYNC B2 ;  /* 0x0000000000027941 */ /* 0x000fea0003800000 */
.L_x_115:
[C---:B------:R-:W-:Y:S01]  /*cc20*/  ISETP.GT.AND P3, PT, R6.reuse, 0x4, PT ;  /* 0x000000040600780c */ /* 0x040fe20003f64270 */
[----:B------:R-:W-:-:S12]  /*cc30*/  VIADD R6, R6, 0xfffffffe ;  /* 0xfffffffe06067836 */ /* 0x000fd80000000000 */
[----:B------:R-:W-:Y:S05]  /*cc40*/  @P3 BRA `(.L_x_120) ;  /* 0xfffffff800ac3947 */ /* 0x000fea000383ffff */
.L_x_109:
[----:B------:R-:W-:Y:S05]  /*cc50*/  BSYNC B1 ;  /* 0x0000000000017941 */ /* 0x000fea0003800000 */
.L_x_108:
[----:B------:R-:W-:Y:S01]  /*cc60*/  VIADD R17, R17, UR15 ;  /* 0x0000000f11117c36 */ /* 0x000fe20008000000 */
[----:B------:R-:W-:Y:S01]  /*cc70*/  ULDC UR4, c[0x0][0xa00] ;  /* 0x0002800000047ab9 */ /* 0x000fe20000000800 */
[----:B-1----:R-:W-:-:S03]  /*cc80*/  PRMT R5, RZ, 0x7610, R5 ;  /* 0x00007610ff057816 */ /* 0x002fc60000000005 */
[----:B------:R-:W-:-:S13]  /*cc90*/  ISETP.GE.AND P3, PT, R17, UR4, PT ;  /* 0x0000000411007c0c */ /* 0x000fda000bf66270 */
[----:B------:R-:W-:Y:S05]  /*cca0*/  @!P3 BRA `(.L_x_121) ;  /* 0xfffffff0007cb947 */ /* 0x000fea000383ffff */
[----:B------:R-:W-:Y:S05]  /*ccb0*/  BSYNC B0 ;  /* 0x0000000000007941 */ /* 0x000fea0003800000 */
.L_x_93:
[----:B------:R-:W-:Y:S05]  /*ccc0*/  EXIT ;  /* 0x000000000000794d */ /* 0x000fea0003800000 */
.L_x_17:
[----:B-1----:R-:W-:-:S04]  /*ccd0*/  MOV R3, UR4 ;  /* 0x0000000400037c02 */ /* 0x002fc80008000f00 */
[----:B------:R1:W2:Y:S03]  /*cce0*/  SYNCS.PHASECHK.TRANS64.TRYWAIT P1, [R3+URZ+0x1c450], R0 ;  /* 0x01c45000030075a7 */ /* 0x0002a6000802017f */
[----:B--2---:R-:W-:Y:S05]  /*ccf0*/  @!P1 NANOSLEEP.SYNCS 0x989680 ;  /* 0x009896800000995d */ /* 0x004fea0003900000 */
[----:B------:R-:W2:Y:S02]  /*cd00*/  @!P1 SYNCS.PHASECHK.TRANS64 P1, [R3+URZ+0x1c450], R0 ;  /* 0x01c45000030095a7 */ /* 0x000ea4000802007f */
[----:B--2---:R-:W-:Y:S05]  /*cd10*/  @!P1 BRA `(.L_x_17) ;  /* 0xfffffffc00ec9947 */ /* 0x004fea000383ffff */
[----:B------:R-:W-:Y:S05]  /*cd20*/  BRA `(.L_x_122) ;  /* 0xffffff4400a47947 */ /* 0x000fea000383ffff */
.L_x_19:
[----:B-1----:R-:W-:-:S04]  /*cd30*/  IMAD.U32 R5, RZ, RZ, UR22 ;  /* 0x00000016ff057e24 */ /* 0x002fc8000f8e00ff */
[----:B------:R1:W2:Y:S03]  /*cd40*/  SYNCS.PHASECHK.TRANS64.TRYWAIT P1, [R5+URZ+0x1c400], R0 ;  /* 0x01c40000050075a7 */ /* 0x0002a6000802017f */
[----:B--2---:R-:W-:Y:S05]  /*cd50*/  @!P1 NANOSLEEP.SYNCS 0x989680 ;  /* 0x009896800000995d */ /* 0x004fea0003900000 */
[----:B------:R-:W2:Y:S02]  /*cd60*/  @!P1 SYNCS.PHASECHK.TRANS64 P1, [R5+URZ+0x1c400], R0 ;  /* 0x01c40000050095a7 */ /* 0x000ea4000802007f */
[----:B--2---:R-:W-:Y:S05]  /*cd70*/  @!P1 BRA `(.L_x_19) ;  /* 0xfffffffc00ec9947 */ /* 0x004fea000383ffff */
[----:B------:R-:W-:Y:S05]  /*cd80*/  BRA `(.L_x_123) ;  /* 0xffffff4400b87947 */ /* 0x000fea000383ffff */
.L_x_20:
[----:B-1----:R-:W-:-:S04]  /*cd90*/  IMAD.U32 R0, RZ, RZ, UR20 ;  /* 0x00000014ff007e24 */ /* 0x002fc8000f8e00ff */
[----:B------:R1:W2:Y:S03]  /*cda0*/  SYNCS.PHASECHK.TRANS64.TRYWAIT P1, [R0+URZ+-0x8], R3 ;  /* 0xfffff803000075a7 */ /* 0x0002a6000802017f */
[----:B--2---:R-:W-:Y:S05]  /*cdb0*/  @!P1 NANOSLEEP.SYNCS 0x989680 ;  /* 0x009896800000995d */ /* 0x004fea0003900000 */
[----:B------:R-:W2:Y:S02]  /*cdc0*/  @!P1 SYNCS.PHASECHK.TRANS64 P1, [R0+URZ+-0x8], R3 ;  /* 0xfffff803000095a7 */ /* 0x000ea4000802007f */
[----:B--2---:R-:W-:Y:S05]  /*cdd0*/  @!P1 BRA `(.L_x_20) ;  /* 0xfffffffc00ec9947 */ /* 0x004fea000383ffff */
[----:B------:R-:W-:Y:S05]  /*cde0*/  BRA `(.L_x_124) ;  /* 0xffffff4400a87947 */ /* 0x000fea000383ffff */
.L_x_22:
[----:B-1----:R-:W-:-:S04]  /*cdf0*/  MOV R8, UR6 ;  /* 0x0000000600087c02 */ /* 0x002fc80008000f00 */
[----:B------:R1:W2:Y:S03]  /*ce00*/  SYNCS.PHASECHK.TRANS64.TRYWAIT P1, [R8+URZ+0x1c400], R5 ;  /* 0x01c40005080075a7 */ /* 0x0002a6000802017f */
[----:B--2---:R-:W-:Y:S05]  /*ce10*/  @!P1 NANOSLEEP.SYNCS 0x989680 ;  /* 0x009896800000995d */ /* 0x004fea0003900000 */
[----:B------:R-:W2:Y:S02]  /*ce20*/  @!P1 SYNCS.PHASECHK.TRANS64 P1, [R8+URZ+0x1c400], R5 ;  /* 0x01c40005080095a7 */ /* 0x000ea4000802007f */
[----:B--2---:R-:W-:Y:S05]  /*ce30*/  @!P1 BRA `(.L_x_22) ;  /* 0xfffffffc00ec9947 */ /* 0x004fea000383ffff */
[----:B------:R-:W-:Y:S05]  /*ce40*/  BRA `(.L_x_125) ;  /* 0xffffff7000047947 */ /* 0x000fea000383ffff */
.L_x_27:
[----:B-1----:R-:W-:-:S04]  /*ce50*/  IMAD.U32 R13, RZ, RZ, UR6 ;  /* 0x00000006ff0d7e24 */ /* 0x002fc8000f8e00ff */
[----:B------:R1:W2:Y:S03]  /*ce60*/  SYNCS.PHASECHK.TRANS64.TRYWAIT P2, [R13+URZ+0x1c400], R4 ;  /* 0x01c400040d0075a7 */ /* 0x0002a6000804017f */
[----:B--2---:R-:W-:Y:S05]  /*ce70*/  @!P2 NANOSLEEP.SYNCS 0x989680 ;  /* 0x009896800000a95d */ /* 0x004fea0003900000 */
[----:B------:R-:W2:Y:S02]  /*ce80*/  @!P2 SYNCS.PHASECHK.TRANS64 P2, [R13+URZ+0x1c400], R4 ;  /* 0x01c400040d00a5a7 */ /* 0x000ea4000804007f */
[----:B--2---:R-:W-:Y:S05]  /*ce90*/  @!P2 BRA `(.L_x_27) ;  /* 0xfffffffc00eca947 */ /* 0x004fea000383ffff */
[----:B------:R-:W-:Y:S05]  /*cea0*/  BRA `(.L_x_126) ;  /* 0xffffff7400007947 */ /* 0x000fea000383ffff */
.L_x_31:
[----:B-1----:R-:W-:-:S04]  /*ceb0*/  IMAD.U32 R8, RZ, RZ, UR6 ;  /* 0x00000006ff087e24 */ /* 0x002fc8000f8e00ff */
[----:B------:R1:W2:Y:S03]  /*cec0*/  SYNCS.PHASECHK.TRANS64.TRYWAIT P2, [R8+URZ+0x1c400], R9 ;  /* 0x01c40009080075a7 */ /* 0x0002a6000804017f */
[----:B--2---:R-:W-:Y:S05]  /*ced0*/  @!P2 NANOSLEEP.SYNCS 0x989680 ;  /* 0x009896800000a95d */ /* 0x004fea0003900000 */
[----:B------:R-:W2:Y:S02]  /*cee0*/  @!P2 SYNCS.PHASECHK.TRANS64 P2, [R8+URZ+0x1c400], R9 ;  /* 0x01c400090800a5a7 */ /* 0x000ea4000804007f */
[----:B--2---:R-:W-:Y:S05]  /*cef0*/  @!P2 BRA `(.L_x_31) ;  /* 0xfffffffc00eca947 */ /* 0x004fea000383ffff */
[----:B------:R-:W-:Y:S05]  /*cf00*/  BRA `(.L_x_30) ;  /* 0xffffff9400d87947 */ /* 0x000fea000383ffff */
.L_x_39:
[----:B-1----:R-:W-:-:S04]  /*cf10*/  MOV R11, UR6 ;  /* 0x00000006000b7c02 */ /* 0x002fc80008000f00 */
[----:B------:R1:W2:Y:S03]  /*cf20*/  SYNCS.PHASECHK.TRANS64.TRYWAIT P2, [R11+URZ+0x1c400], R4 ;  /* 0x01c400040b0075a7 */ /* 0x0002a6000804017f */
[----:B--2---:R-:W-:Y:S05]  /*cf30*/  @!P2 NANOSLEEP.SYNCS 0x989680 ;  /* 0x009896800000a95d */ /* 0x004fea0003900000 */
[----:B------:R-:W2:Y:S02]  /*cf40*/  @!P2 SYNCS.PHASECHK.TRANS64 P2, [R11+URZ+0x1c400], R4 ;  /* 0x01c400040b00a5a7 */ /* 0x000ea4000804007f */
[----:B--2---:R-:W-:Y:S05]  /*cf50*/  @!P2 BRA `(.L_x_39) ;  /* 0xfffffffc00eca947 */ /* 0x004fea000383ffff */
[----:B------:R-:W-:Y:S05]  /*cf60*/  BRA `(.L_x_127) ;  /* 0xffffff9c00187947 */ /* 0x000fea000383ffff */
.L_x_43:
[----:B-1----:R-:W-:-:S04]  /*cf70*/  IMAD.U32 R9, RZ, RZ, UR6 ;  /* 0x00000006ff097e24 */ /* 0x002fc8000f8e00ff */
[----:B------:R1:W2:Y:S03]  /*cf80*/  SYNCS.PHASECHK.TRANS64.TRYWAIT P2, [R9+URZ+0x1c400], R8 ;  /* 0x01c40008090075a7 */ /* 0x0002a6000804017f */
[----:B--2---:R-:W-:Y:S05]  /*cf90*/  @!P2 NANOSLEEP.SYNCS 0x989680 ;  /* 0x009896800000a95d */ /* 0x004fea0003900000 */
[----:B------:R-:W2:Y:S02]  /*cfa0*/  @!P2 SYNCS.PHASECHK.TRANS64 P2, [R9+URZ+0x1c400], R8 ;  /* 0x01c400080900a5a7 */ /* 0x000ea4000804007f */
[----:B--2---:R-:W-:Y:S05]  /*cfb0*/  @!P2 BRA `(.L_x_43) ;  /* 0xfffffffc00eca947 */ /* 0x004fea000383ffff */
[----:B------:R-:W-:Y:S05]  /*cfc0*/  BRA `(.L_x_42) ;  /* 0xffffffc800747947 */ /* 0x000fea000383ffff */
.L_x_63:
[----:B-1----:R-:W-:-:S04]  /*cfd0*/  IMAD.U32 R3, RZ, RZ, UR20 ;  /* 0x00000014ff037e24 */ /* 0x002fc8000f8e00ff */
[----:B------:R1:W2:Y:S03]  /*cfe0*/  SYNCS.PHASECHK.TRANS64.TRYWAIT P1, [R3+URZ+0x8], R0 ;  /* 0x00000800030075a7 */ /* 0x0002a6000802017f */
[----:B--2---:R-:W-:Y:S05]  /*cff0*/  @!P1 NANOSLEEP.SYNCS 0x989680 ;  /* 0x009896800000995d */ /* 0x004fea0003900000 */
[----:B------:R-:W2:Y:S02]  /*d000*/  @!P1 SYNCS.PHASECHK.TRANS64 P1, [R3+URZ+0x8], R0 ;  /* 0x00000800030095a7 */ /* 0x000ea4000802007f */
[----:B--2---:R-:W-:Y:S05]  /*d010*/  @!P1 BRA `(.L_x_63) ;  /* 0xfffffffc00ec9947 */ /* 0x004fea000383ffff */
[----:B------:R-:W-:Y:S05]  /*d020*/  BRA `(.L_x_128) ;  /* 0xffffffd400647947 */ /* 0x000fea000383ffff */
.L_x_78:
[----:B------:R-:W-:Y:S01]  /*d030*/  BSSY B1, `(.L_x_129) ;  /* 0x0000006000017945 */ /* 0x000fe20003800000 */
[----:B------:R-:W-:-:S07]  /*d040*/  MOV R15, 0xffffffff ;  /* 0xffffffff000f7802 */ /* 0x000fce0000000f00 */
[----:B------:R-:W-:Y:S05]  /*d050*/  WARPSYNC.COLLECTIVE R15, `(.L_x_130) ;  /* 0x000000000f0c7348 */ /* 0x000fea0003c00000 */
[----:B------:R-:W-:Y:S02]  /*d060*/  ELECT P6, UR62, PT ;  /* 0x00000000003e782f */ /* 0x000fe400038c0000 */
[----:B------:R-:W-:Y:S01]  /*d070*/  MOV R14, UR62 ;  /* 0x0000003e000e7c02 */ /* 0x000fe20008000f00 */
[----:B------:R-:W-:Y:S10]  /*d080*/  ENDCOLLECTIVE ;  /* 0x000000000000791b */ /* 0x000ff40003800000 */
.L_x_130:
[----:B------:R-:W-:Y:S05]  /*d090*/  BSYNC B1 ;  /* 0x0000000000017941 */ /* 0x000fea0003800000 */
.L_x_129:
[----:B------:R-:W-:Y:S05]  /*d0a0*/  BRA `(.L_x_131) ;  /* 0xffffffe400b47947 */ /* 0x000fea000383ffff */
.L_x_81:
[----:B-1----:R1:W2:Y:S02]  /*d0b0*/  SYNCS.PHASECHK.TRANS64.TRYWAIT P2, [R7+URZ+0x1c460], R6 ;  /* 0x01c46006070075a7 */ /* 0x0022a4000804017f */
[----:B--2---:R-:W-:Y:S05]  /*d0c0*/  @!P2 NANOSLEEP.SYNCS 0x989680 ;  /* 0x009896800000a95d */ /* 0x004fea0003900000 */
[----:B------:R-:W2:Y:S02]  /*d0d0*/  @!P2 SYNCS.PHASECHK.TRANS64 P2, [R7+URZ+0x1c460], R6 ;  /* 0x01c460060700a5a7 */ /* 0x000ea4000804007f */
[----:B--2---:R-:W-:Y:S05]  /*d0e0*/  @!P2 BRA `(.L_x_81) ;  /* 0xfffffffc00f0a947 */ /* 0x004fea000383ffff */
[----:B------:R-:W-:Y:S05]  /*d0f0*/  BRA `(.L_x_132) ;  /* 0xffffffe400d47947 */ /* 0x000fea000383ffff */
.L_x_86:
[----:B-1----:R1:W2:Y:S02]  /*d100*/  SYNCS.PHASECHK.TRANS64.TRYWAIT P2, [R7+URZ+0x1c4b0], R4 ;  /* 0x01c4b004070075a7 */ /* 0x0022a4000804017f */
[----:B--2---:R-:W-:Y:S05]  /*d110*/  @!P2 NANOSLEEP.SYNCS 0x989680 ;  /* 0x009896800000a95d */ /* 0x004fea0003900000 */
[----:B------:R-:W2:Y:S02]  /*d120*/  @!P2 SYNCS.PHASECHK.TRANS64 P2, [R7+URZ+0x1c4b0], R4 ;  /* 0x01c4b0040700a5a7 */ /* 0x000ea4000804007f */
[----:B--2---:R-:W-:Y:S05]  /*d130*/  @!P2 BRA `(.L_x_86) ;  /* 0xfffffffc00f0a947 */ /* 0x004fea000383ffff */
[----:B------:R-:W-:Y:S05]  /*d140*/  BRA `(.L_x_85) ;  /* 0xffffffe800647947 */ /* 0x000fea000383ffff */
.L_x_89:
[----:B-1----:R1:W2:Y:S02]  /*d150*/  SYNCS.PHASECHK.TRANS64.TRYWAIT P2, [R4+URZ+0x1c460], R9 ;  /* 0x01c46009040075a7 */ /* 0x0022a4000804017f */
[----:B--2---:R-:W-:Y:S05]  /*d160*/  @!P2 NANOSLEEP.SYNCS 0x989680 ;  /* 0x009896800000a95d */ /* 0x004fea0003900000 */
[----:B------:R-:W2:Y:S02]  /*d170*/  @!P2 SYNCS.PHASECHK.TRANS64 P2, [R4+URZ+0x1c460], R9 ;  /* 0x01c460090400a5a7 */ /* 0x000ea4000804007f */
[----:B--2---:R-:W-:Y:S05]  /*d180*/  @!P2 BRA `(.L_x_89) ;  /* 0xfffffffc00f0a947 */ /* 0x004fea000383ffff */
[----:B------:R-:W-:Y:S05]  /*d190*/  BRA `(.L_x_133) ;  /* 0xffffffe800787947 */ /* 0x000fea000383ffff */
.L_x_94:
[----:B------:R-:W-:Y:S01]  /*d1a0*/  BSSY B1, `(.L_x_134) ;  /* 0x0000006000017945 */ /* 0x000fe20003800000 */
[----:B------:R-:W-:-:S07]  /*d1b0*/  IMAD.MOV.U32 R15, RZ, RZ, -0x1 ;  /* 0xffffffffff0f7424 */ /* 0x000fce00078e00ff */
[----:B------:R-:W-:Y:S05]  /*d1c0*/  WARPSYNC.COLLECTIVE R15, `(.L_x_135) ;  /* 0x000000000f0c7348 */ /* 0x000fea0003c00000 */
[----:B------:R-:W-:Y:S02]  /*d1d0*/  ELECT P6, UR62, PT ;  /* 0x00000000003e782f */ /* 0x000fe400038c0000 */
[----:B------:R-:W-:Y:S01]  /*d1e0*/  MOV R14, UR62 ;  /* 0x0000003e000e7c02 */ /* 0x000fe20008000f00 */
[----:B------:R-:W-:Y:S10]  /*d1f0*/  ENDCOLLECTIVE ;  /* 0x000000000000791b */ /* 0x000ff40003800000 */
.L_x_135:
[----:B------:R-:W-:Y:S05]  /*d200*/  BSYNC B1 ;  /* 0x0000000000017941 */ /* 0x000fea0003800000 */
.L_x_134:
[----:B------:R-:W-:Y:S05]  /*d210*/  BRA `(.L_x_136) ;  /* 0xffffffec00b87947 */ /* 0x000fea000383ffff */
.L_x_97:
[----:B-1----:R1:W2:Y:S02]  /*d220*/  SYNCS.PHASECHK.TRANS64.TRYWAIT P4, [R8+URZ+0x1c428], R7 ;  /* 0x01c42807080075a7 */ /* 0x0022a4000808017f */
[----:B--2---:R-:W-:Y:S05]  /*d230*/  @!P4 NANOSLEEP.SYNCS 0x989680 ;  /* 0x009896800000c95d */ /* 0x004fea0003900000 */
[----:B------:R-:W2:Y:S02]  /*d240*/  @!P4 SYNCS.PHASECHK.TRANS64 P4, [R8+URZ+0x1c428], R7 ;  /* 0x01c428070800c5a7 */ /* 0x000ea4000808007f */
[----:B--2---:R-:W-:Y:S05]  /*d250*/  @!P4 BRA `(.L_x_97) ;  /* 0xfffffffc00f0c947 */ /* 0x004fea000383ffff */
[----:B------:R-:W-:Y:S05]  /*d260*/  BRA `(.L_x_137) ;  /* 0xffffffec00cc7947 */ /* 0x000fea000383ffff */
.L_x_102:
[----:B-1----:R1:W2:Y:S02]  /*d270*/  SYNCS.PHASECHK.TRANS64.TRYWAIT P4, [R5+URZ+0x1c4b0], R8 ;  /* 0x01c4b008050075a7 */ /* 0x0022a4000808017f */
[----:B--2---:R-:W-:Y:S05]  /*d280*/  @!P4 NANOSLEEP.SYNCS 0x989680 ;  /* 0x009896800000c95d */ /* 0x004fea0003900000 */
[----:B------:R-:W2:Y:S02]  /*d290*/  @!P4 SYNCS.PHASECHK.TRANS64 P4, [R5+URZ+0x1c4b0], R8 ;  /* 0x01c4b0080500c5a7 */ /* 0x000ea4000808007f */
[----:B--2---:R-:W-:Y:S05]  /*d2a0*/  @!P4 BRA `(.L_x_102) ;  /* 0xfffffffc00f0c947 */ /* 0x004fea000383ffff */
[----:B------:R-:W-:Y:S05]  /*d2b0*/  BRA `(.L_x_101) ;  /* 0xfffffff000587947 */ /* 0x000fea000383ffff */
.L_x_105:
[----:B-1----:R1:W2:Y:S02]  /*d2c0*/  SYNCS.PHASECHK.TRANS64.TRYWAIT P3, [R7+URZ+0x1c428], R8 ;  /* 0x01c42808070075a7 */ /* 0x0022a4000806017f */
[----:B--2---:R-:W-:Y:S05]  /*d2d0*/  @!P3 NANOSLEEP.SYNCS 0x989680 ;  /* 0x009896800000b95d */ /* 0x004fea0003900000 */
[----:B------:R-:W2:Y:S02]  /*d2e0*/  @!P3 SYNCS.PHASECHK.TRANS64 P3, [R7+URZ+0x1c428], R8 ;  /* 0x01c428080700b5a7 */ /* 0x000ea4000806007f */
[----:B--2---:R-:W-:Y:S05]  /*d2f0*/  @!P3 BRA `(.L_x_105) ;  /* 0xfffffffc00f0b947 */ /* 0x004fea000383ffff */
[----:B------:R-:W-:Y:S05]  /*d300*/  BRA `(.L_x_138) ;  /* 0xfffffff000707947 */ /* 0x000fea000383ffff */
.L_x_112:
[----:B-1----:R1:W2:Y:S02]  /*d310*/  SYNCS.PHASECHK.TRANS64.TRYWAIT P3, [R7+URZ+0x1c428], R8 ;  /* 0x01c42808070075a7 */ /* 0x0022a4000806017f */
[----:B--2---:R-:W-:Y:S05]  /*d320*/  @!P3 NANOSLEEP.SYNCS 0x989680 ;  /* 0x009896800000b95d */ /* 0x004fea0003900000 */
[----:B------:R-:W2:Y:S02]  /*d330*/  @!P3 SYNCS.PHASECHK.TRANS64 P3, [R7+URZ+0x1c428], R8 ;  /* 0x01c428080700b5a7 */ /* 0x000ea4000806007f */
[----:B--2---:R-:W-:Y:S05]  /*d340*/  @!P3 BRA `(.L_x_112) ;  /* 0xfffffffc00f0b947 */ /* 0x004fea000383ffff */
[----:B------:R-:W-:Y:S05]  /*d350*/  BRA `(.L_x_139) ;  /* 0xfffffff4000c7947 */ /* 0x000fea000383ffff */
.L_x_117:
[----:B-1----:R1:W2:Y:S02]  /*d360*/  SYNCS.PHASECHK.TRANS64.TRYWAIT P3, [R7+URZ+0x1c428], R8 ;  /* 0x01c42808070075a7 */ /* 0x0022a4000806017f */
[----:B--2---:R-:W-:Y:S05]  /*d370*/  @!P3 NANOSLEEP.SYNCS 0x989680 ;  /* 0x009896800000b95d */ /* 0x004fea0003900000 */
[----:B------:R-:W2:Y:S02]  /*d380*/  @!P3 SYNCS.PHASECHK.TRANS64 P3, [R7+URZ+0x1c428], R8 ;  /* 0x01c428080700b5a7 */ /* 0x000ea4000806007f */
[----:B--2---:R-:W-:Y:S05]  /*d390*/  @!P3 BRA `(.L_x_117) ;  /* 0xfffffffc00f0b947 */ /* 0x004fea000383ffff */
[----:B------:R-:W-:Y:S05]  /*d3a0*/  BRA `(.L_x_140) ;  /* 0xfffffff4009c7947 */ /* 0x000fea000383ffff */
        .weak           $__internal_0_$__cuda_sm20_rcp_rn_f32_slowpath
        .type           $__internal_0_$__cuda_sm20_rcp_rn_f32_slowpath,@function
        .size           $__internal_0_$__cuda_sm20_rcp_rn_f32_slowpath,(.L_x_146 - $__internal_0_$__cuda_sm20_rcp_rn_f32_slowpath)
$__internal_0_$__cuda_sm20_rcp_rn_f32_slowpath:
[----:B------:R-:W-:Y:S01]  /*d3b0*/  IMAD.SHL.U32 R0, R3, 0x2, RZ ;  /* 0x0000000203007824 */ /* 0x000fe200078e00ff */
[----:B------:R-:W-:Y:S04]  /*d3c0*/  BSSY B2, `(.L_x_141) ;  /* 0x0000030000027945 */ /* 0x000fe80003800000 */
[----:B------:R-:W-:-:S04]  /*d3d0*/  SHF.R.U32.HI R21, RZ, 0x18, R0 ;  /* 0x00000018ff157819 */ /* 0x000fc80000011600 */
[----:B------:R-:W-:-:S13]  /*d3e0*/  ISETP.NE.U32.AND P0, PT, R21, RZ, PT ;  /* 0x000000ff1500720c */ /* 0x000fda0003f05070 */
[----:B------:R-:W-:Y:S05]  /*d3f0*/  @P0 BRA `(.L_x_142) ;  /* 0x0000000000280947 */ /* 0x000fea0003800000 */
[----:B------:R-:W-:-:S04]  /*d400*/  SHF.L.U32 R0, R3, 0x1, RZ ;  /* 0x0000000103007819 */ /* 0x000fc800000006ff */
[----:B------:R-:W-:-:S13]  /*d410*/  ISETP.NE.AND P0, PT, R0, RZ, PT ;  /* 0x000000ff0000720c */ /* 0x000fda0003f05270 */
[----:B------:R-:W-:Y:S01]  /*d420*/  @P0 FFMA R9, R3, 1.84467440737095516160e+19, RZ ;  /* 0x5f80000003090823 */ /* 0x000fe200000000ff */
[----:B------:R-:W-:Y:S08]  /*d430*/  @!P0 MUFU.RCP R8, R3 ;  /* 0x0000000300088308 */ /* 0x000ff00000001000 */
[----:B------:R-:W1:Y:S02]  /*d440*/  @P0 MUFU.RCP R0, R9 ;  /* 0x0000000900000308 */ /* 0x000e640000001000 */
[----:B-1----:R-:W-:-:S04]  /*d450*/  @P0 FFMA R12, R9, R0, -1 ;  /* 0xbf800000090c0423 */ /* 0x002fc80000000000 */
[----:B------:R-:W-:-:S04]  /*d460*/  @P0 FADD.FTZ R13, -R12, -RZ ;  /* 0x800000ff0c0d0221 */ /* 0x000fc80000010100 */
[----:B------:R-:W-:-:S04]  /*d470*/  @P0 FFMA R0, R0, R13, R0 ;  /* 0x0000000d00000223 */ /* 0x000fc80000000000 */
[----:B------:R-:W-:Y:S01]  /*d480*/  @P0 FFMA R8, R0, 1.84467440737095516160e+19, RZ ;  /* 0x5f80000000080823 */ /* 0x000fe200000000ff */
[----:B------:R-:W-:Y:S06]  /*d490*/  BRA `(.L_x_143) ;  /* 0x0000000000887947 */ /* 0x000fec0003800000 */
.L_x_142:
[----:B------:R-:W-:-:S05]  /*d4a0*/  VIADD R24, R21, 0xffffff03 ;  /* 0xffffff0315187836 */ /* 0x000fca0000000000 */
[----:B------:R-:W-:-:S13]  /*d4b0*/  ISETP.GT.U32.AND P0, PT, R24, 0x1, PT ;  /* 0x000000011800780c */ /* 0x000fda0003f04070 */
[----:B------:R-:W-:Y:S05]  /*d4c0*/  @P0 BRA `(.L_x_144) ;  /* 0x0000000000780947 */ /* 0x000fea0003800000 */
[----:B------:R-:W-:Y:S02]  /*d4d0*/  LOP3.LUT R0, R3, 0x7fffff, RZ, 0xc0, !PT ;  /* 0x007fffff03007812 */ /* 0x000fe400078ec0ff */
[----:B------:R-:W-:Y:S02]  /*d4e0*/  MOV R13, 0x3 ;  /* 0x00000003000d7802 */ /* 0x000fe40000000f00 */
[----:B------:R-:W-:Y:S02]  /*d4f0*/  LOP3.LUT R0, R0, 0x3f800000, RZ, 0xfc, !PT ;  /* 0x3f80000000007812 */ /* 0x000fe400078efcff */
[----:B------:R-:W-:Y:S02]  /*d500*/  SHF.L.U32 R13, R13, R24, RZ ;  /* 0x000000180d0d7219 */ /* 0x000fe400000006ff */
[----:B------:R-:W1:Y:S02]  /*d510*/  MUFU.RCP R9, R0 ;  /* 0x0000000000097308 */ /* 0x000e640000001000 */
[----:B-1----:R-:W-:-:S04]  /*d520*/  FFMA R8, R0, R9, -1 ;  /* 0xbf80000000087423 */ /* 0x002fc80000000009 */
[----:B------:R-:W-:-:S04]  /*d530*/  FADD.FTZ R8, -R8, -RZ ;  /* 0x800000ff08087221 */ /* 0x000fc80000010100 */
[CCC-:B------:R-:W-:Y:S01]  /*d540*/  FFMA.RM R12, R9.reuse, R8.reuse, R9.reuse ;  /* 0x00000008090c7223 */ /* 0x1c0fe20000004009 */
[----:B------:R-:W-:-:S04]  /*d550*/  FFMA.RP R9, R9, R8, R9 ;  /* 0x0000000809097223 */ /* 0x000fc80000008009 */
[C---:B------:R-:W-:Y:S02]  /*d560*/  LOP3.LUT R8, R12.reuse, 0x7fffff, RZ, 0xc0, !PT ;  /* 0x007fffff0c087812 */ /* 0x040fe400078ec0ff */
[----:B------:R-:W-:Y:S02]  /*d570*/  FSETP.NEU.FTZ.AND P0, PT, R12, R9, PT ;  /* 0x000000090c00720b */ /* 0x000fe40003f1d000 */
[----:B------:R-:W-:Y:S02]  /*d580*/  LOP3.LUT R8, R8, 0x800000, RZ, 0xfc, !PT ;  /* 0x0080000008087812 */ /* 0x000fe400078efcff */
[----:B------:R-:W-:Y:S02]  /*d590*/  SEL R9, RZ, 0xffffffff, !P0 ;  /* 0xffffffffff097807 */ /* 0x000fe40004000000 */
[----:B------:R-:W-:-:S03]  /*d5a0*/  LOP3.LUT R13, R13, R8, RZ, 0xc0, !PT ;  /* 0x000000080d0d7212 */ /* 0x000fc600078ec0ff */
[----:B------:R-:W-:Y:S01]  /*d5b0*/  IMAD.MOV R9, RZ, RZ, -R9 ;  /* 0x000000ffff097224 */ /* 0x000fe200078e0a09 */
[----:B------:R-:W-:-:S04]  /*d5c0*/  SHF.R.U32.HI R13, RZ, R24, R13 ;  /* 0x00000018ff0d7219 */ /* 0x000fc8000001160d */
[--C-:B------:R-:W-:Y:S01]  /*d5d0*/  LOP3.LUT P1, RZ, R9, R24, R8.reuse, 0xf8, !PT ;  /* 0x0000001809ff7212 */ /* 0x100fe2000782f808 */
[----:B------:R-:W-:Y:S01]  /*d5e0*/  VIADD R9, R21, 0xffffff04 ;  /* 0xffffff0415097836 */ /* 0x000fe20000000000 */
[C---:B------:R-:W-:Y:S02]  /*d5f0*/  LOP3.LUT P0, RZ, R13.reuse, 0x1, RZ, 0xc0, !PT ;  /* 0x000000010dff7812 */ /* 0x040fe4000780c0ff */
[----:B------:R-:W-:Y:S02]  /*d600*/  LOP3.LUT P2, RZ, R13, 0x2, RZ, 0xc0, !PT ;  /* 0x000000020dff7812 */ /* 0x000fe4000784c0ff */
[----:B------:R-:W-:Y:S02]  /*d610*/  SHF.R.U32.HI R8, RZ, R9, R8 ;  /* 0x00000009ff087219 */ /* 0x000fe40000011608 */
[----:B------:R-:W-:Y:S02]  /*d620*/  PLOP3.LUT P0, PT, P0, P1, P2, 0xe0, 0x0 ;  /* 0x000000000000781c */ /* 0x000fe40000703c20 */
[----:B------:R-:W-:-:S02]  /*d630*/  LOP3.LUT P1, RZ, R3, 0x7fffff, RZ, 0xc0, !PT ;  /* 0x007fffff03ff7812 */ /* 0x000fc4000782c0ff */
[----:B------:R-:W-:-:S04]  /*d640*/  SEL R0, RZ, 0x1, !P0 ;  /* 0x00000001ff007807 */ /* 0x000fc80004000000 */
[----:B------:R-:W-:-:S04]  /*d650*/  IADD3 R0, -R0, RZ, RZ ;  /* 0x000000ff00007210 */ /* 0x000fc80007ffe1ff */
[----:B------:R-:W-:-:S13]  /*d660*/  ISETP.GE.AND P0, PT, R0, RZ, PT ;  /* 0x000000ff0000720c */ /* 0x000fda0003f06270 */
[----:B------:R-:W-:-:S05]  /*d670*/  @!P0 IADD3 R8, R8, 0x1, RZ ;  /* 0x0000000108088810 */ /* 0x000fca0007ffe0ff */
[----:B------:R-:W-:-:S05]  /*d680*/  @!P1 IMAD.SHL.U32 R8, R8, 0x2, RZ ;  /* 0x0000000208089824 */ /* 0x000fca00078e00ff */
[----:B------:R-:W-:Y:S01]  /*d690*/  LOP3.LUT R8, R8, 0x80000000, R3, 0xf8, !PT ;  /* 0x8000000008087812 */ /* 0x000fe200078ef803 */
[----:B------:R-:W-:Y:S06]  /*d6a0*/  BRA `(.L_x_143) ;  /* 0x0000000000047947 */ /* 0x000fec0003800000 */
.L_x_144:
[----:B------:R1:W2:Y:S02]  /*d6b0*/  MUFU.RCP R8, R3 ;  /* 0x0000000300087308 */ /* 0x0002a40000001000 */
.L_x_143:
[----:B------:R-:W-:Y:S05]  /*d6c0*/  BSYNC B2 ;  /* 0x0000000000027941 */ /* 0x000fea0003800000 */
.L_x_141:
[----:B--2---:R-:W-:Y:S01]  /*d6d0*/  MOV R0, R8 ;  /* 0x0000000800007202 */ /* 0x004fe20000000f00 */
[----:B------:R-:W-:Y:S01]  /*d6e0*/  IMAD.MOV.U32 R8, RZ, RZ, R14 ;  /* 0x000000ffff087224 */ /* 0x000fe200078e000e */
[----:B------:R-:W-:-:S04]  /*d6f0*/  MOV R9, 0x0 ;  /* 0x0000000000097802 */ /* 0x000fc80000000f00 */
[----:B-1----:R-:W-:Y:S05]  /*d700*/  RET.REL.NODEC R8 `(_ZN7cutlass13device_kernelINS_4fmha6kernel28FmhaKernelTmaWarpSpecializedINS1_10collective30FmhaMainloopTmaWarpSpecializedINS_6half_tEffN4cute5tupleIJNS7_1CILi128EEESA_NS9_ILi64EEEEEENS8_IJiNS9_ILi1EEENS8_IJiiEEEEEESF_SF_NS4_12CausalFusionEJNS2_6OptionILNS2_3TagE0ENS9_ILb1EEEEENSH_ILSI_2ESJ_EEEEENS4_15FmhaFwdEpilogueIS6_fNS8_IJSB_SB_SA_EEEEENS2_23PersistentTileSchedulerEJSK_SL_EEEEEvNT_6ParamsE) ;  /* 0xffffff28083c7950 */ /* 0x002fea0003c3ffff */
.L_x_145:
[----:B------:R-:W-:-:S00]  /*d710*/  BRA `(.L_x_145) ;  /* 0xfffffffc00fc7947 */ /* 0x000fc0000383ffff */
[----:B------:R-:W-:-:S00]  /*d720*/  NOP ;  /* 0x0000000000007918 */ /* 0x000fc00000000000 */
        /* <DEDUP_REMOVED lines=13> */
.L_x_146:


//--------------------- .nv.global.init           --------------------------
	.section	.nv.global.init,"aw",@progbits
.nv.global.init:
	.type		$str$24,@object
	.size		$str$24,($str$25 - $str$24)
$str$24:
        /*0000*/ 	.byte	0x28, 0x61, 0x64, 0x64, 0x72, 0x65, 0x73, 0x73, 0x20, 0x26, 0x20, 0x6d, 0x61, 0x73, 0x6b, 0x29
        /*0010*/ 	.byte	0x20, 0x3d, 0x3d, 0x20, 0x30, 0x00
	.type		$str$25,@object
	.size		$str$25,(__unnamed_1 - $str$25)
$str$25:
        /*0016*/ 	.byte	0x2f, 0x74, 0x6d, 0x70, 0x2f, 0x63, 0x75, 0x74, 0x6c, 0x61, 0x73, 0x73, 0x5f, 0x73, 0x77, 0x65
        /*0026*/ 	.byte	0x65, 0x70, 0x5f, 0x73, 0x72, 0x63, 0x2f, 0x69, 0x6e, 0x63, 0x6c, 0x75, 0x64, 0x65, 0x2f, 0x63
        /*0036*/ 	.byte	0x75, 0x74, 0x65, 0x2f, 0x70, 0x6f, 0x69, 0x6e, 0x74, 0x65, 0x72, 0x5f, 0x66, 0x6c, 0x61, 0x67
        /*0046*/ 	.byte	0x67, 0x65, 0x64, 0x2e, 0x68, 0x70, 0x70, 0x00
	.type		__unnamed_1,@object
	.size		__unnamed_1,(.L_0 - __unnamed_1)
__unnamed_1:
        /*004e*/ 	.byte	0x61, 0x75, 0x74, 0x6f, 0x20, 0x63, 0x75, 0x74, 0x65, 0x3a, 0x3a, 0x61, 0x73, 0x5f, 0x70, 0x6f
        /* <DEDUP_REMOVED lines=27> */
        /*020e*/ 	.byte	0x3e, 0x3e, 0x3e, 0x3e, 0x3e, 0x5d, 0x00
.L_0:


//--------------------- .nv.shared._ZN7cutlass13device_kernelINS_4fmha6kernel28FmhaKernelTmaWarpSpecializedINS1_10collective30FmhaMainloopTmaWarpSpecializedINS_6half_tEffN4cute5tupleIJNS7_1CILi128EEESA_NS9_ILi64EEEEEENS8_IJiNS9_ILi1EEENS8_IJiiEEEEEESF_SF_NS4_12CausalFusionEJNS2_6OptionILNS2_3TagE0ENS9_ILb1EEEEENSH_ILSI_2ESJ_EEEEENS4_15FmhaFwdEpilogueIS6_fNS8_IJSB_SB_SA_EEEEENS2_23PersistentTileSchedulerEJSK_SL_EEEEEvNT_6ParamsE --------------------------
	.section	.nv.shared._ZN7cutlass13device_kernelINS_4fmha6kernel28FmhaKernelTmaWarpSpecializedINS1_10collective30FmhaMainloopTmaWarpSpecializedINS_6half_tEffN4cute5tupleIJNS7_1CILi128EEESA_NS9_ILi64EEEEEENS8_IJiNS9_ILi1EEENS8_IJiiEEEEEESF_SF_NS4_12CausalFusionEJNS2_6OptionILNS2_3TagE0ENS9_ILb1EEEEENSH_ILSI_2ESJ_EEEEENS4_15FmhaFwdEpilogueIS6_fNS8_IJSB_SB_SA_EEEEENS2_23PersistentTileSchedulerEJSK_SL_EEEEEvNT_6ParamsE,"aw",@nobits
	.sectionflags	@""
	.align	16
	.zero		1024


//--------------------- .nv.shared.reserved.0     --------------------------
	.section	.nv.shared.reserved.0,"aw",@nobits
	.weak		__nv_reservedSMEM_offset_0_alias
	.size		__nv_reservedSMEM_offset_0_alias, 0, 0
	.other		__nv_reservedSMEM_offset_0_alias,@"STO_CUDA_RESERVED_SHARED STV_DEFAULT"
__nv_reservedSMEM_offset_0_alias:
	.zero		0


//--------------------- .nv.global                --------------------------
	.section	.nv.global,"aw",@nobits
.nv.global:
	.type		_ZN39_INTERNAL_cd02ca77_4_k_cu_03416330_33144cute1_E,@object
	.size		_ZN39_INTERNAL_cd02ca77_4_k_cu_03416330_33144cute1_E,(_ZN39_INTERNAL_cd02ca77_4_k_cu_03416330_33144cuda3std3__45__cpo6cbeginE - _ZN39_INTERNAL_cd02ca77_4_k_cu_03416330_33144cute1_E)
_ZN39_INTERNAL_cd02ca77_4_k_cu_03416330_33144cute1_E:
	.zero		1
	.type		_ZN39_INTERNAL_cd02ca77_4_k_cu_03416330_33144cuda3std3__45__cpo6cbeginE,@object
	.size		_ZN39_INTERNAL_cd02ca77_4_k_cu_03416330_33144cuda3std3__45__cpo6cbeginE,(_ZN39_INTERNAL_cd02ca77_4_k_cu_03416330_33144cuda3std3__48in_placeE - _ZN39_INTERNAL_cd02ca77_4_k_cu_03416330_33144cuda3std3__45__cpo6cbeginE)
_ZN39_INTERNAL_cd02ca77_4_k_cu_03416330_33144cuda3std3__45__cpo6cbeginE:
	.zero		1
	.type		_ZN39_INTERNAL_cd02ca77_4_k_cu_03416330_33144cuda3std3__48in_placeE,@object
	.size		_ZN39_INTERNAL_cd02ca77_4_k_cu_03416330_33144cuda3std3__48in_placeE,(_ZN39_INTERNAL_cd02ca77_4_k_cu_03416330_33144cuda3std6ranges3__45__cpo9iter_moveE - _ZN39_INTERNAL_cd02ca77_4_k_cu_03416330_33144cuda3std3__48in_placeE)
_ZN39_INTERNAL_cd02ca77_4_k_cu_03416330_33144cuda3std3__48in_placeE:
	.zero		1
	.type		_ZN39_INTERNAL_cd02ca77_4_k_cu_03416330_33144cuda3std6ranges3__45__cpo9iter_moveE,@object
	.size		_ZN39_INTERNAL_cd02ca77_4_k_cu_03416330_33144cuda3std6ranges3__45__cpo9iter_moveE,(_ZN39_INTERNAL_cd02ca77_4_k_cu_03416330_33144cuda3std3__45__cpo5beginE - _ZN39_INTERNAL_cd02ca77_4_k_cu_03416330_33144cuda3std6ranges3__45__cpo9iter_moveE)
_ZN39_INTERNAL_cd02ca77_4_k_cu_03416330_33144cuda3std6ranges3__45__cpo9iter_moveE:
	.zero		1
	.type		_ZN39_INTERNAL_cd02ca77_4_k_cu_03416330_33144cuda3std3__45__cpo5beginE,@object
	.size		_ZN39_INTERNAL_cd02ca77_4_k_cu_03416330_33144cuda3std3__45__cpo5beginE,(_ZN39_INTERNAL_cd02ca77_4_k_cu_03416330_33144cuda3std3__441_GLOBAL__N__cd02ca77_4_k_cu_03416330_33146ignoreE - _ZN39_INTERNAL_cd02ca77_4_k_cu_03416330_33144cuda3std3__45__cpo5beginE)
_ZN39_INTERNAL_cd02ca77_4_k_cu_03416330_33144cuda3std3__45__cpo5beginE:
	.zero		1
	.type		_ZN39_INTERNAL_cd02ca77_4_k_cu_03416330_33144cuda3std3__441_GLOBAL__N__cd02ca77_4_k_cu_03416330_33146ignoreE,@object
	.size		_ZN39_INTERNAL_cd02ca77_4_k_cu_03416330_33144cuda3std3__441_GLOBAL__N__cd02ca77_4_k_cu_03416330_33146ignoreE,(_ZN39_INTERNAL_cd02ca77_4_k_cu_03416330_33144cute7productE - _ZN39_INTERNAL_cd02ca77_4_k_cu_03416330_33144cuda3std3__441_GLOBAL__N__cd02ca77_4_k_cu_03416330_33146ignoreE)
_ZN39_INTERNAL_cd02ca77_4_k_cu_03416330_33144cuda3std3__441_GLOBAL__N__cd02ca77_4_k_cu_03416330_33146ignoreE:
	.zero		1
	.type		_ZN39_INTERNAL_cd02ca77_4_k_cu_03416330_33144cute7productE,@object
	.size		_ZN39_INTERNAL_cd02ca77_4_k_cu_03416330_33144cute7productE,(_ZN39_INTERNAL_cd02ca77_4_k_cu_03416330_33144cuda3std3__45__cpo3endE - _ZN39_INTERNAL_cd02ca77_4_k_cu_03416330_33144cute7productE)
_ZN39_INTERNAL_cd02ca77_4_k_cu_03416330_33144cute7productE:
	.zero		1
	.type		_ZN39_INTERNAL_cd02ca77_4_k_cu_03416330_33144cuda3std3__45__cpo3endE,@object
	.size		_ZN39_INTERNAL_cd02ca77_4_k_cu_03416330_33144cuda3std3__45__cpo3endE,(_ZN39_INTERNAL_cd02ca77_4_k_cu_03416330_33144cuda3std3__419piecewise_constructE - _ZN39_INTERNAL_cd02ca77_4_k_cu_03416330_33144cuda3std3__45__cpo3endE)
_ZN39_INTERNAL_cd02ca77_4_k_cu_03416330_33144cuda3std3__45__cpo3endE:
	.zero		1
	.type		_ZN39_INTERNAL_cd02ca77_4_k_cu_03416330_33144cuda3std3__419piecewise_constructE,@object
	.size		_ZN39_INTERNAL_cd02ca77_4_k_cu_03416330_33144cuda3std3__419piecewise_constructE,(_ZN39_INTERNAL_cd02ca77_4_k_cu_03416330_33144cuda3std3__45__cpo4cendE - _ZN39_INTERNAL_cd02ca77_4_k_cu_03416330_33144cuda3std3__419piecewise_constructE)
_ZN39_INTERNAL_cd02ca77_4_k_cu_03416330_33144cuda3std3__419piecewise_constructE:
	.zero		1
	.type		_ZN39_INTERNAL_cd02ca77_4_k_cu_03416330_33144cuda3std3__45__cpo4cendE,@object
	.size		_ZN39_INTERNAL_cd02ca77_4_k_cu_03416330_33144cuda3std3__45__cpo4cendE,(_ZN39_INTERNAL_cd02ca77_4_k_cu_03416330_33144cuda3std6ranges3__45__cpo4swapE - _ZN39_INTERNAL_cd02ca77_4_k_cu_03416330_33144cuda3std3__45__cpo4cendE)
_ZN39_INTERNAL_cd02ca77_4_k_cu_03416330_33144cuda3std3__45__cpo4cendE:
	.zero		1
	.type		_ZN39_INTERNAL_cd02ca77_4_k_cu_03416330_33144cuda3std6ranges3__45__cpo4swapE,@object
	.size		_ZN39_INTERNAL_cd02ca77_4_k_cu_03416330_33144cuda3std6ranges3__45__cpo4swapE,(.L_8 - _ZN39_INTERNAL_cd02ca77_4_k_cu_03416330_33144cuda3std6ranges3__45__cpo4swapE)
_ZN39_INTERNAL_cd02ca77_4_k_cu_03416330_33144cuda3std6ranges3__45__cpo4swapE:
	.zero		1
.L_8:


//--------------------- .nv.constant0._ZN7cutlass13device_kernelINS_4fmha6kernel28FmhaKernelTmaWarpSpecializedINS1_10collective30FmhaMainloopTmaWarpSpecializedINS_6half_tEffN4cute5tupleIJNS7_1CILi128EEESA_NS9_ILi64EEEEEENS8_IJiNS9_ILi1EEENS8_IJiiEEEEEESF_SF_NS4_12CausalFusionEJNS2_6OptionILNS2_3TagE0ENS9_ILb1EEEEENSH_ILSI_2ESJ_EEEEENS4_15FmhaFwdEpilogueIS6_fNS8_IJSB_SB_SA_EEEEENS2_23PersistentTileSchedulerEJSK_SL_EEEEEvNT_6ParamsE --------------------------
	.section	.nv.constant0._ZN7cutlass13device_kernelINS_4fmha6kernel28FmhaKernelTmaWarpSpecializedINS1_10collective30FmhaMainloopTmaWarpSpecializedINS_6half_tEffN4cute5tupleIJNS7_1CILi128EEESA_NS9_ILi64EEEEEENS8_IJiNS9_ILi1EEENS8_IJiiEEEEEESF_SF_NS4_12CausalFusionEJNS2_6OptionILNS2_3TagE0ENS9_ILb1EEEEENSH_ILSI_2ESJ_EEEEENS4_15FmhaFwdEpilogueIS6_fNS8_IJSB_SB_SA_EEEEENS2_23PersistentTileSchedulerEJSK_SL_EEEEEvNT_6ParamsE,"a",@progbits
	.sectionflags	@""
	.align	4
.nv.constant0._ZN7cutlass13device_kernelINS_4fmha6kernel28FmhaKernelTmaWarpSpecializedINS1_10collective30FmhaMainloopTmaWarpSpecializedINS_6half_tEffN4cute5tupleIJNS7_1CILi128EEESA_NS9_ILi64EEEEEENS8_IJiNS9_ILi1EEENS8_IJiiEEEEEESF_SF_NS4_12CausalFusionEJNS2_6OptionILNS2_3TagE0ENS9_ILb1EEEEENSH_ILSI_2ESJ_EEEEENS4_15FmhaFwdEpilogueIS6_fNS8_IJSB_SB_SA_EEEEENS2_23PersistentTileSchedulerEJSK_SL_EEEEEvNT_6ParamsE:
	.zero		2688


//--------------------- SYMBOLS --------------------------

	.type		.nv.reservedSmem.offset0,@object
	.size		.nv.reservedSmem.offset0,0x4
	.type		__assertfail,@function
